//
// Generated by NVIDIA NVVM Compiler
//
// Compiler Build ID: CL-36424714
// Cuda compilation tools, release 13.0, V13.0.88
// Based on NVVM 20.0.0
//

.version 9.0
.target sm_100
.address_size 64

	// .globl	aten_layer_norm_grad_input_kernel
.extern .shared .align 16 .b8 s_data1[];

.visible .entry aten_layer_norm_grad_input_kernel(
	.param .u64 .ptr .align 1 aten_layer_norm_grad_input_kernel_param_0,
	.param .u64 .ptr .align 1 aten_layer_norm_grad_input_kernel_param_1,
	.param .u64 .ptr .align 1 aten_layer_norm_grad_input_kernel_param_2,
	.param .u64 .ptr .align 1 aten_layer_norm_grad_input_kernel_param_3,
	.param .u64 .ptr .align 1 aten_layer_norm_grad_input_kernel_param_4,
	.param .u64 .ptr .align 1 aten_layer_norm_grad_input_kernel_param_5,
	.param .u32 aten_layer_norm_grad_input_kernel_param_6
)
{
	.reg .pred 	%p<54>;
	.reg .b32 	%r<118>;
	.reg .b32 	%f<425>;
	.reg .b64 	%rd<92>;

	ld.param.u64 	%rd25, [aten_layer_norm_grad_input_kernel_param_0];
	ld.param.u64 	%rd26, [aten_layer_norm_grad_input_kernel_param_1];
	ld.param.u64 	%rd27, [aten_layer_norm_grad_input_kernel_param_2];
	ld.param.u64 	%rd28, [aten_layer_norm_grad_input_kernel_param_3];
	ld.param.u64 	%rd23, [aten_layer_norm_grad_input_kernel_param_4];
	ld.param.u32 	%r43, [aten_layer_norm_grad_input_kernel_param_6];
	cvta.to.global.u64 	%rd1, %rd23;
	cvta.to.global.u64 	%rd2, %rd25;
	cvta.to.global.u64 	%rd3, %rd26;
	cvta.to.global.u64 	%rd29, %rd28;
	cvta.to.global.u64 	%rd30, %rd27;
	mov.u32 	%r44, %ctaid.x;
	mul.wide.u32 	%rd31, %r44, 4;
	add.s64 	%rd32, %rd30, %rd31;
	ld.global.nc.f32 	%f1, [%rd32];
	add.s64 	%rd33, %rd29, %rd31;
	ld.global.nc.f32 	%f2, [%rd33];
	mov.u32 	%r116, %tid.x;
	shl.b32 	%r105, %r116, 2;
	mul.lo.s32 	%r45, %r43, %r44;
	cvt.u64.u32 	%rd4, %r45;
	mul.wide.u32 	%rd34, %r45, 4;
	add.s64 	%rd5, %rd3, %rd34;
	add.s64 	%rd6, %rd2, %rd34;
	or.b32  	%r46, %r105, 3;
	setp.ge.u32 	%p1, %r46, %r43;
	mov.f32 	%f420, 0f00000000;
	mov.f32 	%f421, %f420;
	@%p1 bra 	$L__BB0_6;
	mov.f32 	%f421, 0f00000000;
	setp.eq.s64 	%p2, %rd23, 0;
	@%p2 bra 	$L__BB0_4;
	mov.u32 	%r47, %ntid.x;
	shl.b32 	%r48, %r47, 2;
	mov.f32 	%f420, %f421;
$L__BB0_3:
	mul.wide.u32 	%rd35, %r105, 4;
	add.s64 	%rd36, %rd1, %rd35;
	ld.global.nc.f32 	%f74, [%rd36];
	add.s64 	%rd37, %rd5, %rd35;
	ld.global.nc.f32 	%f75, [%rd37];
	add.s64 	%rd38, %rd6, %rd35;
	ld.global.nc.f32 	%f76, [%rd38];
	mul.f32 	%f77, %f74, %f76;
	add.f32 	%f78, %f420, %f77;
	sub.f32 	%f79, %f75, %f1;
	mul.f32 	%f80, %f79, %f77;
	fma.rn.f32 	%f81, %f2, %f80, %f421;
	ld.global.nc.f32 	%f82, [%rd36+4];
	ld.global.nc.f32 	%f83, [%rd37+4];
	ld.global.nc.f32 	%f84, [%rd38+4];
	mul.f32 	%f85, %f82, %f84;
	add.f32 	%f86, %f78, %f85;
	sub.f32 	%f87, %f83, %f1;
	mul.f32 	%f88, %f87, %f85;
	fma.rn.f32 	%f89, %f2, %f88, %f81;
	ld.global.nc.f32 	%f90, [%rd36+8];
	ld.global.nc.f32 	%f91, [%rd37+8];
	ld.global.nc.f32 	%f92, [%rd38+8];
	mul.f32 	%f93, %f90, %f92;
	add.f32 	%f94, %f86, %f93;
	sub.f32 	%f95, %f91, %f1;
	mul.f32 	%f96, %f95, %f93;
	fma.rn.f32 	%f97, %f2, %f96, %f89;
	ld.global.nc.f32 	%f98, [%rd36+12];
	ld.global.nc.f32 	%f99, [%rd37+12];
	ld.global.nc.f32 	%f100, [%rd38+12];
	mul.f32 	%f101, %f98, %f100;
	add.f32 	%f420, %f94, %f101;
	sub.f32 	%f102, %f99, %f1;
	mul.f32 	%f103, %f102, %f101;
	fma.rn.f32 	%f421, %f2, %f103, %f97;
	add.s32 	%r105, %r105, %r48;
	add.s32 	%r49, %r105, 3;
	setp.lt.u32 	%p3, %r49, %r43;
	@%p3 bra 	$L__BB0_3;
	bra.uni 	$L__BB0_6;
$L__BB0_4:
	mov.u32 	%r50, %ntid.x;
	shl.b32 	%r51, %r50, 2;
	mov.f32 	%f420, %f421;
$L__BB0_5:
	mul.wide.u32 	%rd39, %r105, 4;
	add.s64 	%rd40, %rd5, %rd39;
	ld.global.nc.f32 	%f105, [%rd40];
	add.s64 	%rd41, %rd6, %rd39;
	ld.global.nc.f32 	%f106, [%rd41];
	add.f32 	%f107, %f420, %f106;
	sub.f32 	%f108, %f105, %f1;
	mul.f32 	%f109, %f108, %f106;
	fma.rn.f32 	%f110, %f2, %f109, %f421;
	ld.global.nc.f32 	%f111, [%rd40+4];
	ld.global.nc.f32 	%f112, [%rd41+4];
	add.f32 	%f113, %f107, %f112;
	sub.f32 	%f114, %f111, %f1;
	mul.f32 	%f115, %f114, %f112;
	fma.rn.f32 	%f116, %f2, %f115, %f110;
	ld.global.nc.f32 	%f117, [%rd40+8];
	ld.global.nc.f32 	%f118, [%rd41+8];
	add.f32 	%f119, %f113, %f118;
	sub.f32 	%f120, %f117, %f1;
	mul.f32 	%f121, %f120, %f118;
	fma.rn.f32 	%f122, %f2, %f121, %f116;
	ld.global.nc.f32 	%f123, [%rd40+12];
	ld.global.nc.f32 	%f124, [%rd41+12];
	add.f32 	%f420, %f119, %f124;
	sub.f32 	%f125, %f123, %f1;
	mul.f32 	%f126, %f125, %f124;
	fma.rn.f32 	%f421, %f2, %f126, %f122;
	add.s32 	%r105, %r105, %r51;
	add.s32 	%r52, %r105, 3;
	setp.lt.u32 	%p4, %r52, %r43;
	@%p4 bra 	$L__BB0_5;
$L__BB0_6:
	setp.ge.u32 	%p5, %r105, %r43;
	@%p5 bra 	$L__BB0_30;
	setp.ne.s64 	%p6, %rd23, 0;
	@%p6 bra 	$L__BB0_19;
	sub.s32 	%r8, %r43, %r105;
	and.b32  	%r9, %r8, 7;
	sub.s32 	%r56, %r105, %r43;
	setp.gt.u32 	%p15, %r56, -8;
	@%p15 bra 	$L__BB0_11;
	and.b32  	%r57, %r8, -8;
	neg.s32 	%r106, %r57;
	mul.wide.u32 	%rd58, %r105, 4;
	shl.b64 	%rd59, %rd4, 2;
	add.s64 	%rd60, %rd58, %rd59;
	add.s64 	%rd61, %rd60, 16;
	add.s64 	%rd88, %rd3, %rd61;
	add.s64 	%rd87, %rd2, %rd61;
$L__BB0_10:
	.pragma "nounroll";
	ld.global.nc.f32 	%f243, [%rd88+-16];
	ld.global.nc.f32 	%f244, [%rd87+-16];
	add.f32 	%f245, %f420, %f244;
	sub.f32 	%f246, %f243, %f1;
	mul.f32 	%f247, %f246, %f244;
	fma.rn.f32 	%f248, %f2, %f247, %f421;
	ld.global.nc.f32 	%f249, [%rd88+-12];
	ld.global.nc.f32 	%f250, [%rd87+-12];
	add.f32 	%f251, %f245, %f250;
	sub.f32 	%f252, %f249, %f1;
	mul.f32 	%f253, %f252, %f250;
	fma.rn.f32 	%f254, %f2, %f253, %f248;
	ld.global.nc.f32 	%f255, [%rd88+-8];
	ld.global.nc.f32 	%f256, [%rd87+-8];
	add.f32 	%f257, %f251, %f256;
	sub.f32 	%f258, %f255, %f1;
	mul.f32 	%f259, %f258, %f256;
	fma.rn.f32 	%f260, %f2, %f259, %f254;
	ld.global.nc.f32 	%f261, [%rd88+-4];
	ld.global.nc.f32 	%f262, [%rd87+-4];
	add.f32 	%f263, %f257, %f262;
	sub.f32 	%f264, %f261, %f1;
	mul.f32 	%f265, %f264, %f262;
	fma.rn.f32 	%f266, %f2, %f265, %f260;
	ld.global.nc.f32 	%f267, [%rd88];
	ld.global.nc.f32 	%f268, [%rd87];
	add.f32 	%f269, %f263, %f268;
	sub.f32 	%f270, %f267, %f1;
	mul.f32 	%f271, %f270, %f268;
	fma.rn.f32 	%f272, %f2, %f271, %f266;
	ld.global.nc.f32 	%f273, [%rd88+4];
	ld.global.nc.f32 	%f274, [%rd87+4];
	add.f32 	%f275, %f269, %f274;
	sub.f32 	%f276, %f273, %f1;
	mul.f32 	%f277, %f276, %f274;
	fma.rn.f32 	%f278, %f2, %f277, %f272;
	ld.global.nc.f32 	%f279, [%rd88+8];
	ld.global.nc.f32 	%f280, [%rd87+8];
	add.f32 	%f281, %f275, %f280;
	sub.f32 	%f282, %f279, %f1;
	mul.f32 	%f283, %f282, %f280;
	fma.rn.f32 	%f284, %f2, %f283, %f278;
	ld.global.nc.f32 	%f285, [%rd88+12];
	ld.global.nc.f32 	%f286, [%rd87+12];
	add.f32 	%f420, %f281, %f286;
	sub.f32 	%f287, %f285, %f1;
	mul.f32 	%f288, %f287, %f286;
	fma.rn.f32 	%f421, %f2, %f288, %f284;
	add.s32 	%r105, %r105, 8;
	add.s32 	%r106, %r106, 8;
	add.s64 	%rd88, %rd88, 32;
	add.s64 	%rd87, %rd87, 32;
	setp.ne.s32 	%p16, %r106, 0;
	@%p16 bra 	$L__BB0_10;
$L__BB0_11:
	setp.eq.s32 	%p17, %r9, 0;
	@%p17 bra 	$L__BB0_30;
	and.b32  	%r16, %r8, 3;
	setp.lt.u32 	%p18, %r9, 4;
	@%p18 bra 	$L__BB0_14;
	mul.wide.u32 	%rd62, %r105, 4;
	add.s64 	%rd63, %rd5, %rd62;
	ld.global.nc.f32 	%f290, [%rd63];
	add.s64 	%rd64, %rd6, %rd62;
	ld.global.nc.f32 	%f291, [%rd64];
	add.f32 	%f292, %f420, %f291;
	sub.f32 	%f293, %f290, %f1;
	mul.f32 	%f294, %f293, %f291;
	fma.rn.f32 	%f295, %f2, %f294, %f421;
	ld.global.nc.f32 	%f296, [%rd63+4];
	ld.global.nc.f32 	%f297, [%rd64+4];
	add.f32 	%f298, %f292, %f297;
	sub.f32 	%f299, %f296, %f1;
	mul.f32 	%f300, %f299, %f297;
	fma.rn.f32 	%f301, %f2, %f300, %f295;
	ld.global.nc.f32 	%f302, [%rd63+8];
	ld.global.nc.f32 	%f303, [%rd64+8];
	add.f32 	%f304, %f298, %f303;
	sub.f32 	%f305, %f302, %f1;
	mul.f32 	%f306, %f305, %f303;
	fma.rn.f32 	%f307, %f2, %f306, %f301;
	ld.global.nc.f32 	%f308, [%rd63+12];
	ld.global.nc.f32 	%f309, [%rd64+12];
	add.f32 	%f420, %f304, %f309;
	sub.f32 	%f310, %f308, %f1;
	mul.f32 	%f311, %f310, %f309;
	fma.rn.f32 	%f421, %f2, %f311, %f307;
	add.s32 	%r105, %r105, 4;
$L__BB0_14:
	setp.eq.s32 	%p19, %r16, 0;
	@%p19 bra 	$L__BB0_30;
	setp.eq.s32 	%p20, %r16, 1;
	@%p20 bra 	$L__BB0_17;
	mul.wide.u32 	%rd65, %r105, 4;
	add.s64 	%rd66, %rd5, %rd65;
	ld.global.nc.f32 	%f313, [%rd66];
	add.s64 	%rd67, %rd6, %rd65;
	ld.global.nc.f32 	%f314, [%rd67];
	add.f32 	%f315, %f420, %f314;
	sub.f32 	%f316, %f313, %f1;
	mul.f32 	%f317, %f316, %f314;
	fma.rn.f32 	%f318, %f2, %f317, %f421;
	ld.global.nc.f32 	%f319, [%rd66+4];
	ld.global.nc.f32 	%f320, [%rd67+4];
	add.f32 	%f420, %f315, %f320;
	sub.f32 	%f321, %f319, %f1;
	mul.f32 	%f322, %f321, %f320;
	fma.rn.f32 	%f421, %f2, %f322, %f318;
	add.s32 	%r105, %r105, 2;
$L__BB0_17:
	and.b32  	%r58, %r8, 1;
	setp.eq.b32 	%p21, %r58, 1;
	not.pred 	%p22, %p21;
	@%p22 bra 	$L__BB0_30;
	mul.wide.u32 	%rd68, %r105, 4;
	add.s64 	%rd69, %rd5, %rd68;
	ld.global.nc.f32 	%f323, [%rd69];
	add.s64 	%rd70, %rd6, %rd68;
	ld.global.nc.f32 	%f324, [%rd70];
	add.f32 	%f420, %f420, %f324;
	sub.f32 	%f325, %f323, %f1;
	mul.f32 	%f326, %f325, %f324;
	fma.rn.f32 	%f421, %f2, %f326, %f421;
	bra.uni 	$L__BB0_30;
$L__BB0_19:
	sub.s32 	%r21, %r43, %r105;
	sub.s32 	%r53, %r105, %r43;
	setp.gt.u32 	%p7, %r53, -8;
	@%p7 bra 	$L__BB0_22;
	and.b32  	%r54, %r21, -8;
	neg.s32 	%r111, %r54;
	mul.wide.u32 	%rd42, %r105, 4;
	add.s64 	%rd43, %rd42, 16;
	add.s64 	%rd91, %rd1, %rd43;
	shl.b64 	%rd44, %rd4, 2;
	add.s64 	%rd45, %rd43, %rd44;
	add.s64 	%rd90, %rd2, %rd45;
	add.s64 	%rd89, %rd3, %rd45;
$L__BB0_21:
	.pragma "nounroll";
	ld.global.nc.f32 	%f128, [%rd91+-16];
	ld.global.nc.f32 	%f129, [%rd89+-16];
	ld.global.nc.f32 	%f130, [%rd90+-16];
	mul.f32 	%f131, %f128, %f130;
	add.f32 	%f132, %f420, %f131;
	sub.f32 	%f133, %f129, %f1;
	mul.f32 	%f134, %f133, %f131;
	fma.rn.f32 	%f135, %f2, %f134, %f421;
	ld.global.nc.f32 	%f136, [%rd91+-12];
	ld.global.nc.f32 	%f137, [%rd89+-12];
	ld.global.nc.f32 	%f138, [%rd90+-12];
	mul.f32 	%f139, %f136, %f138;
	add.f32 	%f140, %f132, %f139;
	sub.f32 	%f141, %f137, %f1;
	mul.f32 	%f142, %f141, %f139;
	fma.rn.f32 	%f143, %f2, %f142, %f135;
	ld.global.nc.f32 	%f144, [%rd91+-8];
	ld.global.nc.f32 	%f145, [%rd89+-8];
	ld.global.nc.f32 	%f146, [%rd90+-8];
	mul.f32 	%f147, %f144, %f146;
	add.f32 	%f148, %f140, %f147;
	sub.f32 	%f149, %f145, %f1;
	mul.f32 	%f150, %f149, %f147;
	fma.rn.f32 	%f151, %f2, %f150, %f143;
	ld.global.nc.f32 	%f152, [%rd91+-4];
	ld.global.nc.f32 	%f153, [%rd89+-4];
	ld.global.nc.f32 	%f154, [%rd90+-4];
	mul.f32 	%f155, %f152, %f154;
	add.f32 	%f156, %f148, %f155;
	sub.f32 	%f157, %f153, %f1;
	mul.f32 	%f158, %f157, %f155;
	fma.rn.f32 	%f159, %f2, %f158, %f151;
	ld.global.nc.f32 	%f160, [%rd91];
	ld.global.nc.f32 	%f161, [%rd89];
	ld.global.nc.f32 	%f162, [%rd90];
	mul.f32 	%f163, %f160, %f162;
	add.f32 	%f164, %f156, %f163;
	sub.f32 	%f165, %f161, %f1;
	mul.f32 	%f166, %f165, %f163;
	fma.rn.f32 	%f167, %f2, %f166, %f159;
	ld.global.nc.f32 	%f168, [%rd91+4];
	ld.global.nc.f32 	%f169, [%rd89+4];
	ld.global.nc.f32 	%f170, [%rd90+4];
	mul.f32 	%f171, %f168, %f170;
	add.f32 	%f172, %f164, %f171;
	sub.f32 	%f173, %f169, %f1;
	mul.f32 	%f174, %f173, %f171;
	fma.rn.f32 	%f175, %f2, %f174, %f167;
	ld.global.nc.f32 	%f176, [%rd91+8];
	ld.global.nc.f32 	%f177, [%rd89+8];
	ld.global.nc.f32 	%f178, [%rd90+8];
	mul.f32 	%f179, %f176, %f178;
	add.f32 	%f180, %f172, %f179;
	sub.f32 	%f181, %f177, %f1;
	mul.f32 	%f182, %f181, %f179;
	fma.rn.f32 	%f183, %f2, %f182, %f175;
	ld.global.nc.f32 	%f184, [%rd91+12];
	ld.global.nc.f32 	%f185, [%rd89+12];
	ld.global.nc.f32 	%f186, [%rd90+12];
	mul.f32 	%f187, %f184, %f186;
	add.f32 	%f420, %f180, %f187;
	sub.f32 	%f188, %f185, %f1;
	mul.f32 	%f189, %f188, %f187;
	fma.rn.f32 	%f421, %f2, %f189, %f183;
	add.s32 	%r105, %r105, 8;
	add.s32 	%r111, %r111, 8;
	add.s64 	%rd91, %rd91, 32;
	add.s64 	%rd90, %rd90, 32;
	add.s64 	%rd89, %rd89, 32;
	setp.ne.s32 	%p8, %r111, 0;
	@%p8 bra 	$L__BB0_21;
$L__BB0_22:
	and.b32  	%r28, %r21, 7;
	setp.eq.s32 	%p9, %r28, 0;
	@%p9 bra 	$L__BB0_30;
	and.b32  	%r29, %r21, 3;
	setp.lt.u32 	%p10, %r28, 4;
	@%p10 bra 	$L__BB0_25;
	mul.wide.u32 	%rd46, %r105, 4;
	add.s64 	%rd47, %rd1, %rd46;
	ld.global.nc.f32 	%f191, [%rd47];
	add.s64 	%rd48, %rd5, %rd46;
	ld.global.nc.f32 	%f192, [%rd48];
	add.s64 	%rd49, %rd6, %rd46;
	ld.global.nc.f32 	%f193, [%rd49];
	mul.f32 	%f194, %f191, %f193;
	add.f32 	%f195, %f420, %f194;
	sub.f32 	%f196, %f192, %f1;
	mul.f32 	%f197, %f196, %f194;
	fma.rn.f32 	%f198, %f2, %f197, %f421;
	ld.global.nc.f32 	%f199, [%rd47+4];
	ld.global.nc.f32 	%f200, [%rd48+4];
	ld.global.nc.f32 	%f201, [%rd49+4];
	mul.f32 	%f202, %f199, %f201;
	add.f32 	%f203, %f195, %f202;
	sub.f32 	%f204, %f200, %f1;
	mul.f32 	%f205, %f204, %f202;
	fma.rn.f32 	%f206, %f2, %f205, %f198;
	ld.global.nc.f32 	%f207, [%rd47+8];
	ld.global.nc.f32 	%f208, [%rd48+8];
	ld.global.nc.f32 	%f209, [%rd49+8];
	mul.f32 	%f210, %f207, %f209;
	add.f32 	%f211, %f203, %f210;
	sub.f32 	%f212, %f208, %f1;
	mul.f32 	%f213, %f212, %f210;
	fma.rn.f32 	%f214, %f2, %f213, %f206;
	ld.global.nc.f32 	%f215, [%rd47+12];
	ld.global.nc.f32 	%f216, [%rd48+12];
	ld.global.nc.f32 	%f217, [%rd49+12];
	mul.f32 	%f218, %f215, %f217;
	add.f32 	%f420, %f211, %f218;
	sub.f32 	%f219, %f216, %f1;
	mul.f32 	%f220, %f219, %f218;
	fma.rn.f32 	%f421, %f2, %f220, %f214;
	add.s32 	%r105, %r105, 4;
$L__BB0_25:
	setp.eq.s32 	%p11, %r29, 0;
	@%p11 bra 	$L__BB0_30;
	setp.eq.s32 	%p12, %r29, 1;
	@%p12 bra 	$L__BB0_28;
	mul.wide.u32 	%rd50, %r105, 4;
	add.s64 	%rd51, %rd1, %rd50;
	ld.global.nc.f32 	%f222, [%rd51];
	add.s64 	%rd52, %rd5, %rd50;
	ld.global.nc.f32 	%f223, [%rd52];
	add.s64 	%rd53, %rd6, %rd50;
	ld.global.nc.f32 	%f224, [%rd53];
	mul.f32 	%f225, %f222, %f224;
	add.f32 	%f226, %f420, %f225;
	sub.f32 	%f227, %f223, %f1;
	mul.f32 	%f228, %f227, %f225;
	fma.rn.f32 	%f229, %f2, %f228, %f421;
	ld.global.nc.f32 	%f230, [%rd51+4];
	ld.global.nc.f32 	%f231, [%rd52+4];
	ld.global.nc.f32 	%f232, [%rd53+4];
	mul.f32 	%f233, %f230, %f232;
	add.f32 	%f420, %f226, %f233;
	sub.f32 	%f234, %f231, %f1;
	mul.f32 	%f235, %f234, %f233;
	fma.rn.f32 	%f421, %f2, %f235, %f229;
	add.s32 	%r105, %r105, 2;
$L__BB0_28:
	and.b32  	%r55, %r21, 1;
	setp.eq.b32 	%p13, %r55, 1;
	not.pred 	%p14, %p13;
	@%p14 bra 	$L__BB0_30;
	mul.wide.u32 	%rd54, %r105, 4;
	add.s64 	%rd55, %rd1, %rd54;
	ld.global.nc.f32 	%f236, [%rd55];
	add.s64 	%rd56, %rd5, %rd54;
	ld.global.nc.f32 	%f237, [%rd56];
	add.s64 	%rd57, %rd6, %rd54;
	ld.global.nc.f32 	%f238, [%rd57];
	mul.f32 	%f239, %f236, %f238;
	add.f32 	%f420, %f420, %f239;
	sub.f32 	%f240, %f237, %f1;
	mul.f32 	%f241, %f240, %f239;
	fma.rn.f32 	%f421, %f2, %f241, %f421;
$L__BB0_30:
	and.b32  	%r34, %r116, 31;
	mov.b32 	%r59, %f420;
	shfl.sync.down.b32	%r60|%p23, %r59, 16, 31, -1;
	mov.b32 	%f327, %r60;
	add.f32 	%f328, %f420, %f327;
	mov.b32 	%r61, %f328;
	shfl.sync.down.b32	%r62|%p24, %r61, 8, 31, -1;
	mov.b32 	%f329, %r62;
	add.f32 	%f330, %f328, %f329;
	mov.b32 	%r63, %f330;
	shfl.sync.down.b32	%r64|%p25, %r63, 4, 31, -1;
	mov.b32 	%f331, %r64;
	add.f32 	%f332, %f330, %f331;
	mov.b32 	%r65, %f332;
	shfl.sync.down.b32	%r66|%p26, %r65, 2, 31, -1;
	mov.b32 	%f333, %r66;
	add.f32 	%f334, %f332, %f333;
	mov.b32 	%r67, %f334;
	shfl.sync.down.b32	%r68|%p27, %r67, 1, 31, -1;
	mov.b32 	%f335, %r68;
	add.f32 	%f59, %f334, %f335;
	bar.sync 	0;
	setp.ne.s32 	%p28, %r34, 0;
	shr.u32 	%r69, %r116, 3;
	mov.u32 	%r70, s_data1;
	add.s32 	%r35, %r70, %r69;
	@%p28 bra 	$L__BB0_32;
	st.shared.f32 	[%r35], %f59;
$L__BB0_32:
	bar.sync 	0;
	mov.u32 	%r36, %ntid.x;
	shr.u32 	%r37, %r36, 5;
	setp.ge.u32 	%p29, %r116, %r37;
	shl.b32 	%r71, %r34, 2;
	add.s32 	%r38, %r70, %r71;
	mov.f32 	%f423, 0f00000000;
	@%p29 bra 	$L__BB0_34;
	ld.shared.f32 	%f423, [%r38];
$L__BB0_34:
	setp.gt.u32 	%p30, %r116, 31;
	@%p30 bra 	$L__BB0_36;
	mov.b32 	%r73, %f423;
	shfl.sync.down.b32	%r74|%p31, %r73, 16, 31, -1;
	mov.b32 	%f337, %r74;
	add.f32 	%f338, %f423, %f337;
	mov.b32 	%r75, %f338;
	shfl.sync.down.b32	%r76|%p32, %r75, 8, 31, -1;
	mov.b32 	%f339, %r76;
	add.f32 	%f340, %f338, %f339;
	mov.b32 	%r77, %f340;
	shfl.sync.down.b32	%r78|%p33, %r77, 4, 31, -1;
	mov.b32 	%f341, %r78;
	add.f32 	%f342, %f340, %f341;
	mov.b32 	%r79, %f342;
	shfl.sync.down.b32	%r80|%p34, %r79, 2, 31, -1;
	mov.b32 	%f343, %r80;
	add.f32 	%f344, %f342, %f343;
	mov.b32 	%r81, %f344;
	shfl.sync.down.b32	%r82|%p35, %r81, 1, 31, -1;
	mov.b32 	%f345, %r82;
	add.f32 	%f423, %f344, %f345;
$L__BB0_36:
	setp.ne.s32 	%p36, %r34, 0;
	mov.b32 	%r83, %f421;
	shfl.sync.down.b32	%r84|%p37, %r83, 16, 31, -1;
	mov.b32 	%f346, %r84;
	add.f32 	%f347, %f421, %f346;
	mov.b32 	%r85, %f347;
	shfl.sync.down.b32	%r86|%p38, %r85, 8, 31, -1;
	mov.b32 	%f348, %r86;
	add.f32 	%f349, %f347, %f348;
	mov.b32 	%r87, %f349;
	shfl.sync.down.b32	%r88|%p39, %r87, 4, 31, -1;
	mov.b32 	%f350, %r88;
	add.f32 	%f351, %f349, %f350;
	mov.b32 	%r89, %f351;
	shfl.sync.down.b32	%r90|%p40, %r89, 2, 31, -1;
	mov.b32 	%f352, %r90;
	add.f32 	%f353, %f351, %f352;
	mov.b32 	%r91, %f353;
	shfl.sync.down.b32	%r92|%p41, %r91, 1, 31, -1;
	mov.b32 	%f354, %r92;
	add.f32 	%f64, %f353, %f354;
	bar.sync 	0;
	@%p36 bra 	$L__BB0_38;
	st.shared.f32 	[%r35], %f64;
$L__BB0_38:
	setp.ge.u32 	%p42, %r116, %r37;
	bar.sync 	0;
	mov.f32 	%f424, 0f00000000;
	@%p42 bra 	$L__BB0_40;
	ld.shared.f32 	%f424, [%r38];
$L__BB0_40:
	setp.gt.u32 	%p43, %r116, 31;
	@%p43 bra 	$L__BB0_43;
	mov.b32 	%r93, %f424;
	shfl.sync.down.b32	%r94|%p44, %r93, 16, 31, -1;
	mov.b32 	%f356, %r94;
	add.f32 	%f357, %f424, %f356;
	mov.b32 	%r95, %f357;
	shfl.sync.down.b32	%r96|%p45, %r95, 8, 31, -1;
	mov.b32 	%f358, %r96;
	add.f32 	%f359, %f357, %f358;
	mov.b32 	%r97, %f359;
	shfl.sync.down.b32	%r98|%p46, %r97, 4, 31, -1;
	mov.b32 	%f360, %r98;
	add.f32 	%f361, %f359, %f360;
	mov.b32 	%r99, %f361;
	shfl.sync.down.b32	%r100|%p47, %r99, 2, 31, -1;
	mov.b32 	%f362, %r100;
	add.f32 	%f363, %f361, %f362;
	mov.b32 	%r101, %f363;
	shfl.sync.down.b32	%r102|%p48, %r101, 1, 31, -1;
	mov.b32 	%f364, %r102;
	add.f32 	%f67, %f363, %f364;
	setp.ne.s32 	%p49, %r116, 0;
	@%p49 bra 	$L__BB0_43;
	st.shared.v2.f32 	[s_data1], {%f423, %f67};
$L__BB0_43:
	bar.sync 	0;
	ld.shared.v2.f32 	{%f68, %f69}, [s_data1];
	cvt.rn.f32.s32 	%f70, %r43;
	rcp.rn.f32 	%f365, %f70;
	mul.f32 	%f71, %f365, %f2;
	setp.ge.s32 	%p50, %r116, %r43;
	@%p50 bra 	$L__BB0_47;
	ld.param.u64 	%rd86, [aten_layer_norm_grad_input_kernel_param_5];
	cvta.to.global.u64 	%rd22, %rd86;
	setp.eq.s64 	%p51, %rd23, 0;
	@%p51 bra 	$L__BB0_45;
	bra.uni 	$L__BB0_46;
$L__BB0_45:
	cvt.s64.s32 	%rd79, %r116;
	mul.wide.s32 	%rd80, %r116, 4;
	add.s64 	%rd81, %rd5, %rd80;
	add.s64 	%rd82, %rd6, %rd80;
	ld.global.nc.f32 	%f377, [%rd82];
	ld.global.nc.f32 	%f378, [%rd81];
	mul.f32 	%f379, %f377, %f70;
	sub.f32 	%f380, %f378, %f1;
	mul.f32 	%f381, %f2, %f380;
	mul.f32 	%f382, %f69, %f381;
	sub.f32 	%f383, %f379, %f382;
	sub.f32 	%f384, %f383, %f68;
	mul.f32 	%f385, %f71, %f384;
	add.s64 	%rd83, %rd79, %rd4;
	shl.b64 	%rd84, %rd83, 2;
	add.s64 	%rd85, %rd22, %rd84;
	st.global.f32 	[%rd85], %f385;
	add.s32 	%r116, %r116, %r36;
	setp.lt.s32 	%p53, %r116, %r43;
	@%p53 bra 	$L__BB0_45;
	bra.uni 	$L__BB0_47;
$L__BB0_46:
	cvt.s64.s32 	%rd71, %r116;
	mul.wide.s32 	%rd72, %r116, 4;
	add.s64 	%rd73, %rd5, %rd72;
	ld.global.nc.f32 	%f366, [%rd73];
	add.s64 	%rd74, %rd6, %rd72;
	ld.global.nc.f32 	%f367, [%rd74];
	add.s64 	%rd75, %rd1, %rd72;
	ld.global.nc.f32 	%f368, [%rd75];
	mul.f32 	%f369, %f368, %f70;
	mul.f32 	%f370, %f367, %f369;
	sub.f32 	%f371, %f366, %f1;
	mul.f32 	%f372, %f2, %f371;
	mul.f32 	%f373, %f69, %f372;
	sub.f32 	%f374, %f370, %f373;
	sub.f32 	%f375, %f374, %f68;
	mul.f32 	%f376, %f71, %f375;
	add.s64 	%rd76, %rd71, %rd4;
	shl.b64 	%rd77, %rd76, 2;
	add.s64 	%rd78, %rd22, %rd77;
	st.global.f32 	[%rd78], %f376;
	add.s32 	%r116, %r116, %r36;
	setp.lt.s32 	%p52, %r116, %r43;
	@%p52 bra 	$L__BB0_46;
$L__BB0_47:
	ret;

}


// ===== COMPILED SASS (sm_100) =====

	.target	sm_100

	.elftype	@"ET_EXEC"


//--------------------- .note.nv.tkinfo           --------------------------
	.section	.note.nv.tkinfo,"",@"SHT_NOTE"
	.sectionflags	@"SHF_NOTE_NV_TKINFO"
	.tkinfo
        /*0018*/ 	.word	0x00000002
        /*0030*/ 	.string	""
        /*0030*/ 	.string	"ptxas"
        /*0030*/ 	.string	"Cuda compilation tools, release 13.0, V13.0.88"
        /*0030*/ 	.string	"Build cuda_13.0.r13.0/compiler.36424714_0"
        /*0030*/ 	.string	"-arch sm_100 -m 64 "



//--------------------- .note.nv.cuinfo           --------------------------
	.section	.note.nv.cuinfo,"",@"SHT_NOTE"
	.sectionflags	@"SHF_NOTE_NV_CUINFO"
        /*0018*/ 	.short	0x0002
        /*001a*/ 	.short	0x0064
        /*001c*/ 	.short	0x0082
	.zero		2


//--------------------- .nv.info                  --------------------------
	.section	.nv.info,"",@"SHT_CUDA_INFO"
	.align	4


	//----- nvinfo : EIATTR_REGCOUNT
	.align		4
        /*0000*/ 	.byte	0x04, 0x2f
        /*0002*/ 	.short	(.L_1 - .L_0)
	.align		4
.L_0:
        /*0004*/ 	.word	index@(aten_layer_norm_grad_input_kernel)
        /*0008*/ 	.word	0x00000020


	//----- nvinfo : EIATTR_FRAME_SIZE
	.align		4
.L_1:
        /*000c*/ 	.byte	0x04, 0x11
        /*000e*/ 	.short	(.L_3 - .L_2)
	.align		4
.L_2:
        /*0010*/ 	.word	index@($__internal_0_$__cuda_sm20_rcp_rn_f32_slowpath)
        /*0014*/ 	.word	0x00000000


	//----- nvinfo : EIATTR_FRAME_SIZE
	.align		4
.L_3:
        /*0018*/ 	.byte	0x04, 0x11
        /*001a*/ 	.short	(.L_5 - .L_4)
	.align		4
.L_4:
        /*001c*/ 	.word	index@(aten_layer_norm_grad_input_kernel)
        /*0020*/ 	.word	0x00000000


	//----- nvinfo : EIATTR_MIN_STACK_SIZE
	.align		4
.L_5:
        /*0024*/ 	.byte	0x04, 0x12
        /*0026*/ 	.short	(.L_7 - .L_6)
	.align		4
.L_6:
        /*0028*/ 	.word	index@(aten_layer_norm_grad_input_kernel)
        /*002c*/ 	.word	0x00000000
.L_7:


//--------------------- .nv.compat                --------------------------
	.section	.nv.compat,"",@"SHT_CUDA_COMPAT_INFO"
	.align	4
        /*0000*/ 	.byte	0x02, 0x09, 0x00, 0x00, 0x02, 0x02, 0x01, 0x00, 0x02, 0x05, 0x05, 0x00, 0x03, 0x07, 0x01, 0x01
        /*0010*/ 	.byte	0x02, 0x03, 0x00, 0x00, 0x02, 0x06, 0x01, 0x00, 0x04, 0x0b, 0x08, 0x00, 0x09, 0x00, 0x00, 0x00
        /*0020*/ 	.byte	0x00, 0x00, 0x00, 0x00


//--------------------- .nv.info.aten_layer_norm_grad_input_kernel --------------------------
	.section	.nv.info.aten_layer_norm_grad_input_kernel,"",@"SHT_CUDA_INFO"
	.sectionflags	@""
	.align	4


	//----- nvinfo : EIATTR_CUDA_API_VERSION
	.align		4
        /*0000*/ 	.byte	0x04, 0x37
        /*0002*/ 	.short	(.L_9 - .L_8)
.L_8:
        /*0004*/ 	.word	0x00000082


	//----- nvinfo : EIATTR_KPARAM_INFO
	.align		4
.L_9:
        /*0008*/ 	.byte	0x04, 0x17
        /*000a*/ 	.short	(.L_11 - .L_10)
.L_10:
        /*000c*/ 	.word	0x00000000
        /*0010*/ 	.short	0x0006
        /*0012*/ 	.short	0x0030
        /*0014*/ 	.byte	0x00, 0xf0, 0x11, 0x00


	//----- nvinfo : EIATTR_KPARAM_INFO
	.align		4
.L_11:
        /*0018*/ 	.byte	0x04, 0x17
        /*001a*/ 	.short	(.L_13 - .L_12)
.L_12:
        /*001c*/ 	.word	0x00000000
        /*0020*/ 	.short	0x0005
        /*0022*/ 	.short	0x0028
        /*0024*/ 	.byte	0x00, 0xf5, 0x21, 0x00


	//----- nvinfo : EIATTR_KPARAM_INFO
	.align		4
.L_13:
        /*0028*/ 	.byte	0x04, 0x17
        /*002a*/ 	.short	(.L_15 - .L_14)
.L_14:
        /*002c*/ 	.word	0x00000000
        /*0030*/ 	.short	0x0004
        /*0032*/ 	.short	0x0020
        /*0034*/ 	.byte	0x00, 0xf5, 0x21, 0x00


	//----- nvinfo : EIATTR_KPARAM_INFO
	.align		4
.L_15:
        /*0038*/ 	.byte	0x04, 0x17
        /*003a*/ 	.short	(.L_17 - .L_16)
.L_16:
        /*003c*/ 	.word	0x00000000
        /*0040*/ 	.short	0x0003
        /*0042*/ 	.short	0x0018
        /*0044*/ 	.byte	0x00, 0xf5, 0x21, 0x00


	//----- nvinfo : EIATTR_KPARAM_INFO
	.align		4
.L_17:
        /*0048*/ 	.byte	0x04, 0x17
        /*004a*/ 	.short	(.L_19 - .L_18)
.L_18:
        /*004c*/ 	.word	0x00000000
        /*0050*/ 	.short	0x0002
        /*0052*/ 	.short	0x0010
        /*0054*/ 	.byte	0x00, 0xf5, 0x21, 0x00


	//----- nvinfo : EIATTR_KPARAM_INFO
	.align		4
.L_19:
        /*0058*/ 	.byte	0x04, 0x17
        /*005a*/ 	.short	(.L_21 - .L_20)
.L_20:
        /*005c*/ 	.word	0x00000000
        /*0060*/ 	.short	0x0001
        /*0062*/ 	.short	0x0008
        /*0064*/ 	.byte	0x00, 0xf5, 0x21, 0x00


	//----- nvinfo : EIATTR_KPARAM_INFO
	.align		4
.L_21:
        /*0068*/ 	.byte	0x04, 0x17
        /*006a*/ 	.short	(.L_23 - .L_22)
.L_22:
        /*006c*/ 	.word	0x00000000
        /*0070*/ 	.short	0x0000
        /*0072*/ 	.short	0x0000
        /*0074*/ 	.byte	0x00, 0xf5, 0x21, 0x00


	//----- nvinfo : EIATTR_SPARSE_MMA_MASK
	.align		4
.L_23:
        /*0078*/ 	.byte	0x03, 0x50
        /*007a*/ 	.short	0x0000


	//----- nvinfo : EIATTR_MAXREG_COUNT
	.align		4
        /*007c*/ 	.byte	0x03, 0x1b
        /*007e*/ 	.short	0x00ff


	//----- nvinfo : EIATTR_NUM_BARRIERS
	.align		4
        /*0080*/ 	.byte	0x02, 0x4c
        /*0082*/ 	.byte	0x01
	.zero		1


	//----- nvinfo : EIATTR_MERCURY_ISA_VERSION
	.align		4
        /*0084*/ 	.byte	0x03, 0x5f
        /*0086*/ 	.short	0x0101


	//----- nvinfo : EIATTR_COOP_GROUP_MASK_REGIDS
	.align		4
        /*0088*/ 	.byte	0x04, 0x29
        /*008a*/ 	.short	(.L_25 - .L_24)


	//   ....[0]....
.L_24:
        /*008c*/ 	.word	0xffffffff


	//   ....[1]....
        /*0090*/ 	.word	0xffffffff


	//   ....[2]....
        /*0094*/ 	.word	0xffffffff


	//   ....[3]....
        /*0098*/ 	.word	0xffffffff


	//   ....[4]....
        /*009c*/ 	.word	0xffffffff


	//   ....[5]....
        /*00a0*/ 	.word	0xffffffff


	//   ....[6]....
        /*00a4*/ 	.word	0xffffffff


	//   ....[7]....
        /*00a8*/ 	.word	0xffffffff


	//   ....[8]....
        /*00ac*/ 	.word	0xffffffff


	//   ....[9]....
        /*00b0*/ 	.word	0xffffffff


	//   ....[10]....
        /*00b4*/ 	.word	0xffffffff


	//   ....[11]....
        /*00b8*/ 	.word	0xffffffff


	//   ....[12]....
        /*00bc*/ 	.word	0xffffffff


	//   ....[13]....
        /*00c0*/ 	.word	0xffffffff


	//   ....[14]....
        /*00c4*/ 	.word	0xffffffff


	//   ....[15]....
        /*00c8*/ 	.word	0xffffffff


	//   ....[16]....
        /*00cc*/ 	.word	0xffffffff


	//   ....[17]....
        /*00d0*/ 	.word	0xffffffff


	//   ....[18]....
        /*00d4*/ 	.word	0xffffffff


	//   ....[19]....
        /*00d8*/ 	.word	0xffffffff


	//   ....[20]....
        /*00dc*/ 	.word	0x05000010


	//   ....[21]....
        /*00e0*/ 	.word	0x05000010


	//   ....[22]....
        /*00e4*/ 	.word	0x05000010


	//   ....[23]....
        /*00e8*/ 	.word	0x05000010


	//   ....[24]....
        /*00ec*/ 	.word	0x05000010


	//   ....[25]....
        /*00f0*/ 	.word	0x05000010


	//   ....[26]....
        /*00f4*/ 	.word	0x05000010


	//   ....[27]....
        /*00f8*/ 	.word	0x05000010


	//   ....[28]....
        /*00fc*/ 	.word	0x05000010


	//   ....[29]....
        /*0100*/ 	.word	0x05000010


	//   ....[30]....
        /*0104*/ 	.word	0x05000010


	//   ....[31]....
        /*0108*/ 	.word	0x05000010


	//   ....[32]....
        /*010c*/ 	.word	0x05000010


	//   ....[33]....
        /*0110*/ 	.word	0x05000010


	//   ....[34]....
        /*0114*/ 	.word	0x05000010


	//----- nvinfo : EIATTR_COOP_GROUP_INSTR_OFFSETS
	.align		4
.L_25:
        /*0118*/ 	.byte	0x04, 0x28
        /*011a*/ 	.short	(.L_27 - .L_26)


	//   ....[0]....
.L_26:
        /*011c*/ 	.word	0x00001b20


	//   ....[1]....
        /*0120*/ 	.word	0x00001bd0


	//   ....[2]....
        /*0124*/ 	.word	0x00001bf0


	//   ....[3]....
        /*0128*/ 	.word	0x00001c20


	//   ....[4]....
        /*012c*/ 	.word	0x00001c50


	//   ....[5]....
        /*0130*/ 	.word	0x00001cf0


	//   ....[6]....
        /*0134*/ 	.word	0x00001d10


	//   ....[7]....
        /*0138*/ 	.word	0x00001d30


	//   ....[8]....
        /*013c*/ 	.word	0x00001d50


	//   ....[9]....
        /*0140*/ 	.word	0x00001d70


	//   ....[10]....
        /*0144*/ 	.word	0x00001dd0


	//   ....[11]....
        /*0148*/ 	.word	0x00001df0


	//   ....[12]....
        /*014c*/ 	.word	0x00001e10


	//   ....[13]....
        /*0150*/ 	.word	0x00001e30


	//   ....[14]....
        /*0154*/ 	.word	0x00001e50


	//   ....[15]....
        /*0158*/ 	.word	0x00001f00


	//   ....[16]....
        /*015c*/ 	.word	0x00001f20


	//   ....[17]....
        /*0160*/ 	.word	0x00001f40


	//   ....[18]....
        /*0164*/ 	.word	0x00001f60


	//   ....[19]....
        /*0168*/ 	.word	0x00001f80


	//   ....[20]....
        /*016c*/ 	.word	0x00002450


	//   ....[21]....
        /*0170*/ 	.word	0x000024c0


	//   ....[22]....
        /*0174*/ 	.word	0x00002530


	//   ....[23]....
        /*0178*/ 	.word	0x000025a0


	//   ....[24]....
        /*017c*/ 	.word	0x00002610


	//   ....[25]....
        /*0180*/ 	.word	0x000026a0


	//   ....[26]....
        /*0184*/ 	.word	0x00002740


	//   ....[27]....
        /*0188*/ 	.word	0x000027b0


	//   ....[28]....
        /*018c*/ 	.word	0x00002820


	//   ....[29]....
        /*0190*/ 	.word	0x00002890


	//   ....[30]....
        /*0194*/ 	.word	0x00002920


	//   ....[31]....
        /*0198*/ 	.word	0x00002990


	//   ....[32]....
        /*019c*/ 	.word	0x00002a00


	//   ....[33]....
        /*01a0*/ 	.word	0x00002a70


	//   ....[34]....
        /*01a4*/ 	.word	0x00002ae0


	//----- nvinfo : EIATTR_VRC_CTA_INIT_COUNT
	.align		4
.L_27:
        /*01a8*/ 	.byte	0x02, 0x4a
	.zero		1
	.zero		1


	//----- nvinfo : EIATTR_EXIT_INSTR_OFFSETS
	.align		4
        /*01ac*/ 	.byte	0x04, 0x1c
        /*01ae*/ 	.short	(.L_29 - .L_28)


	//   ....[0]....
.L_28:
        /*01b0*/ 	.word	0x000020e0


	//   ....[1]....
        /*01b4*/ 	.word	0x000022c0


	//   ....[2]....
        /*01b8*/ 	.word	0x000023f0


	//----- nvinfo : EIATTR_CRS_STACK_SIZE
	.align		4
.L_29:
        /*01bc*/ 	.byte	0x04, 0x1e
        /*01be*/ 	.short	(.L_31 - .L_30)
.L_30:
        /*01c0*/ 	.word	0x00000000


	//----- nvinfo : EIATTR_CBANK_PARAM_SIZE
	.align		4
.L_31:
        /*01c4*/ 	.byte	0x03, 0x19
        /*01c6*/ 	.short	0x0034


	//----- nvinfo : EIATTR_PARAM_CBANK
	.align		4
        /*01c8*/ 	.byte	0x04, 0x0a
        /*01ca*/ 	.short	(.L_33 - .L_32)
	.align		4
.L_32:
        /*01cc*/ 	.word	index@(.nv.constant0.aten_layer_norm_grad_input_kernel)
        /*01d0*/ 	.short	0x0380
        /*01d2*/ 	.short	0x0034


	//----- nvinfo : EIATTR_SW_WAR
	.align		4
.L_33:
        /*01d4*/ 	.byte	0x04, 0x36
        /*01d6*/ 	.short	(.L_35 - .L_34)
.L_34:
        /*01d8*/ 	.word	0x00000008
.L_35:


//--------------------- .nv.callgraph             --------------------------
	.section	.nv.callgraph,"",@"SHT_CUDA_CALLGRAPH"
	.align	4
	.sectionentsize	8
	.align		4
        /*0000*/ 	.word	0x00000000
	.align		4
        /*0004*/ 	.word	0xffffffff
	.align		4
        /*0008*/ 	.word	0x00000000
	.align		4
        /*000c*/ 	.word	0xfffffffe
	.align		4
        /*0010*/ 	.word	0x00000000
	.align		4
        /*0014*/ 	.word	0xfffffffd
	.align		4
        /*0018*/ 	.word	0x00000000
	.align		4
        /*001c*/ 	.word	0xfffffffc


//--------------------- .text.aten_layer_norm_grad_input_kernel --------------------------
	.section	.text.aten_layer_norm_grad_input_kernel,"ax",@progbits
	.align	128
        .global         aten_layer_norm_grad_input_kernel
        .type           aten_layer_norm_grad_input_kernel,@function
        .size           aten_layer_norm_grad_input_kernel,(.L_x_55 - aten_layer_norm_grad_input_kernel)
        .other          aten_layer_norm_grad_input_kernel,@"STO_CUDA_ENTRY STV_DEFAULT"
aten_layer_norm_grad_input_kernel:
.text.aten_layer_norm_grad_input_kernel:
[----:B------:R-:W-:Y:S01]  /*0000*/  LDC R1, c[0x0][0x37c] ;  /* 0x0000df00ff017b82 */ /* 0x000fe20000000800 */
[----:B------:R-:W0:Y:S01]  /*0010*/  S2R R9, SR_TID.X ;  /* 0x0000000000097919 */ /* 0x000e220000002100 */
[----:B------:R-:W1:Y:S06]  /*0020*/  LDCU UR10, c[0x0][0x3b0] ;  /* 0x00007600ff0a77ac */ /* 0x000e6c0008000800 */
[----:B------:R-:W2:Y:S01]  /*0030*/  LDC.64 R2, c[0x0][0x390] ;  /* 0x0000e400ff027b82 */ /* 0x000ea20000000a00 */
[----:B------:R-:W2:Y:S01]  /*0040*/  S2R R17, SR_CTAID.X ;  /* 0x0000000000117919 */ /* 0x000ea20000002500 */
[----:B------:R-:W3:Y:S06]  /*0050*/  LDCU.64 UR8, c[0x0][0x358] ;  /* 0x00006b00ff0877ac */ /* 0x000eec0008000a00 */
[----:B------:R-:W4:Y:S08]  /*0060*/  LDC.64 R4, c[0x0][0x398] ;  /* 0x0000e600ff047b82 */ /* 0x000f300000000a00 */
[----:B------:R-:W3:Y:S08]  /*0070*/  LDC.64 R12, c[0x0][0x388] ;  /* 0x0000e200ff0c7b82 */ /* 0x000ef00000000a00 */
[----:B------:R-:W3:Y:S01]  /*0080*/  LDC.64 R14, c[0x0][0x380] ;  /* 0x0000e000ff0e7b82 */ /* 0x000ee20000000a00 */
[----:B0-----:R-:W-:-:S04]  /*0090*/  SHF.L.U32 R11, R9, 0x2, RZ ;  /* 0x00000002090b7819 */ /* 0x001fc800000006ff */
[----:B------:R-:W-:Y:S01]  /*00a0*/  IADD3 R0, PT, PT, R11, 0x3, RZ ;  /* 0x000000030b007810 */ /* 0x000fe20007ffe0ff */
[----:B--2---:R-:W-:-:S03]  /*00b0*/  IMAD.WIDE.U32 R2, R17, 0x4, R2 ;  /* 0x0000000411027825 */ /* 0x004fc600078e0002 */
[----:B-1----:R-:W-:Y:S01]  /*00c0*/  ISETP.GE.U32.AND P0, PT, R0, UR10, PT ;  /* 0x0000000a00007c0c */ /* 0x002fe2000bf06070 */
[C---:B----4-:R-:W-:Y:S01]  /*00d0*/  IMAD.WIDE.U32 R4, R17.reuse, 0x4, R4 ;  /* 0x0000000411047825 */ /* 0x050fe200078e0004 */
[----:B------:R-:W-:Y:S03]  /*00e0*/  BSSY.RECONVERGENT B0, `(.L_x_0) ;  /* 0x0000059000007945 */ /* 0x000fe60003800200 */
[----:B------:R-:W-:Y:S01]  /*00f0*/  HFMA2 R10, -RZ, RZ, 0, 0 ;  /* 0x00000000ff0a7431 */ /* 0x000fe200000001ff */
[----:B---3--:R0:W5:Y:S01]  /*0100*/  LDG.E.CONSTANT R6, desc[UR8][R2.64] ;  /* 0x0000000802067981 */ /* 0x008162000c1e9900 */
[----:B------:R-:W-:Y:S01]  /*0110*/  IMAD R8, R17, UR10, RZ ;  /* 0x0000000a11087c24 */ /* 0x000fe2000f8e02ff */
[----:B------:R-:W-:Y:S02]  /*0120*/  MOV R0, RZ ;  /* 0x000000ff00007202 */ /* 0x000fe40000000f00 */
[----:B------:R1:W5:Y:S01]  /*0130*/  LDG.E.CONSTANT R7, desc[UR8][R4.64] ;  /* 0x0000000804077981 */ /* 0x000362000c1e9900 */
[----:B0-----:R-:W-:-:S04]  /*0140*/  IMAD.WIDE.U32 R2, R8, 0x4, R12 ;  /* 0x0000000408027825 */ /* 0x001fc800078e000c */
[----:B-1----:R-:W-:Y:S01]  /*0150*/  IMAD.WIDE.U32 R4, R8, 0x4, R14 ;  /* 0x0000000408047825 */ /* 0x002fe200078e000e */
[----:B------:R-:W-:Y:S06]  /*0160*/  @P0 BRA `(.L_x_1) ;  /* 0x0000000400400947 */ /* 0x000fec0003800000 */
[----:B------:R-:W0:Y:S01]  /*0170*/  LDCU.64 UR4, c[0x0][0x3a0] ;  /* 0x00007400ff0477ac */ /* 0x000e220008000a00 */
[----:B------:R-:W-:Y:S01]  /*0180*/  MOV R0, RZ ;  /* 0x000000ff00007202 */ /* 0x000fe20000000f00 */
[----:B0-----:R-:W-:-:S04]  /*0190*/  UISETP.NE.U32.AND UP0, UPT, UR4, URZ, UPT ;  /* 0x000000ff0400728c */ /* 0x001fc8000bf05070 */
[----:B------:R-:W-:-:S09]  /*01a0*/  UISETP.NE.AND.EX UP0, UPT, UR5, URZ, UPT, UP0 ;  /* 0x000000ff0500728c */ /* 0x000fd2000bf05300 */
[----:B------:R-:W-:Y:S05]  /*01b0*/  BRA.U !UP0, `(.L_x_2) ;  /* 0x0000000108ac7547 */ /* 0x000fea000b800000 */
[----:B------:R-:W0:Y:S01]  /*01c0*/  LDC R18, c[0x0][0x360] ;  /* 0x0000d800ff127b82 */ /* 0x000e220000000800 */
[----:B------:R-:W-:-:S07]  /*01d0*/  HFMA2 R10, -RZ, RZ, 0, 0 ;  /* 0x00000000ff0a7431 */ /* 0x000fce00000001ff */
.L_x_3:
[----:B------:R-:W1:Y:S01]  /*01e0*/  LDC.64 R16, c[0x0][0x3a0] ;  /* 0x0000e800ff107b82 */ /* 0x000e620000000a00 */
[----:B------:R-:W-:-:S05]  /*01f0*/  IMAD.WIDE.U32 R12, R11, 0x4, R4 ;  /* 0x000000040b0c7825 */ /* 0x000fca00078e0004 */
[----:B------:R-:W2:Y:S01]  /*0200*/  LDG.E.CONSTANT R26, desc[UR8][R12.64] ;  /* 0x000000080c1a7981 */ /* 0x000ea2000c1e9900 */
[----:B------:R-:W-:-:S03]  /*0210*/  IMAD.WIDE.U32 R14, R11, 0x4, R2 ;  /* 0x000000040b0e7825 */ /* 0x000fc600078e0002 */
[----:B------:R-:W3:Y:S04]  /*0220*/  LDG.E.CONSTANT R20, desc[UR8][R12.64+0x4] ;  /* 0x000004080c147981 */ /* 0x000ee8000c1e9900 */
[----:B------:R-:W4:Y:S04]  /*0230*/  LDG.E.CONSTANT R19, desc[UR8][R14.64] ;  /* 0x000000080e137981 */ /* 0x000f28000c1e9900 */
[----:B------:R-:W3:Y:S04]  /*0240*/  LDG.E.CONSTANT R23, desc[UR8][R14.64+0x4] ;  /* 0x000004080e177981 */ /* 0x000ee8000c1e9900 */
[----:B------:R-:W3:Y:S01]  /*0250*/  LDG.E.CONSTANT R22, desc[UR8][R12.64+0x8] ;  /* 0x000008080c167981 */ /* 0x000ee2000c1e9900 */
[----:B-1----:R-:W-:-:S03]  /*0260*/  IMAD.WIDE.U32 R16, R11, 0x4, R16 ;  /* 0x000000040b107825 */ /* 0x002fc600078e0010 */
[----:B------:R1:W3:Y:S04]  /*0270*/  LDG.E.CONSTANT R24, desc[UR8][R12.64+0xc] ;  /* 0x00000c080c187981 */ /* 0x0002e8000c1e9900 */
[----:B------:R-:W2:Y:S04]  /*0280*/  LDG.E.CONSTANT R25, desc[UR8][R16.64] ;  /* 0x0000000810197981 */ /* 0x000ea8000c1e9900 */
[----:B------:R-:W3:Y:S04]  /*0290*/  LDG.E.CONSTANT R21, desc[UR8][R16.64+0x4] ;  /* 0x0000040810157981 */ /* 0x000ee8000c1e9900 */
[----:B------:R-:W3:Y:S04]  /*02a0*/  LDG.E.CONSTANT R27, desc[UR8][R16.64+0x8] ;  /* 0x00000808101b7981 */ /* 0x000ee8000c1e9900 */
[----:B------:R-:W3:Y:S01]  /*02b0*/  LDG.E.CONSTANT R29, desc[UR8][R16.64+0xc] ;  /* 0x00000c08101d7981 */ /* 0x000ee2000c1e9900 */
[----:B--2---:R-:W-:-:S03]  /*02c0*/  FMUL R28, R25, R26 ;  /* 0x0000001a191c7220 */ /* 0x004fc60000400000 */
[----:B------:R-:W2:Y:S04]  /*02d0*/  LDG.E.CONSTANT R25, desc[UR8][R14.64+0x8] ;  /* 0x000008080e197981 */ /* 0x000ea8000c1e9900 */
[----:B------:R-:W2:Y:S01]  /*02e0*/  LDG.E.CONSTANT R26, desc[UR8][R14.64+0xc] ;  /* 0x00000c080e1a7981 */ /* 0x000ea2000c1e9900 */
[----:B0-----:R-:W-:Y:S01]  /*02f0*/  LEA R11, R18, R11, 0x2 ;  /* 0x0000000b120b7211 */ /* 0x001fe200078e10ff */
[----:B----45:R-:W-:Y:S01]  /*0300*/  FADD R19, -R6, R19 ;  /* 0x0000001306137221 */ /* 0x030fe20000000100 */
[----:B---3--:R-:W-:Y:S02]  /*0310*/  FMUL R21, R21, R20 ;  /* 0x0000001415157220 */ /* 0x008fe40000400000 */
[----:B-1----:R-:W-:Y:S01]  /*0320*/  IADD3 R13, PT, PT, R11, 0x3, RZ ;  /* 0x000000030b0d7810 */ /* 0x002fe20007ffe0ff */
[----:B------:R-:W-:Y:S01]  /*0330*/  FMUL R19, R28, R19 ;  /* 0x000000131c137220 */ /* 0x000fe20000400000 */
[----:B------:R-:W-:-:S02]  /*0340*/  FADD R20, -R6, R23 ;  /* 0x0000001706147221 */ /* 0x000fc40000000100 */
[----:B------:R-:W-:Y:S01]  /*0350*/  ISETP.GE.U32.AND P0, PT, R13, UR10, PT ;  /* 0x0000000a0d007c0c */ /* 0x000fe2000bf06070 */
[----:B------:R-:W-:Y:S01]  /*0360*/  FADD R10, R28, R10 ;  /* 0x0000000a1c0a7221 */ /* 0x000fe20000000000 */
[----:B------:R-:W-:Y:S01]  /*0370*/  FFMA R0, R7, R19, R0 ;  /* 0x0000001307007223 */ /* 0x000fe20000000000 */
[----:B------:R-:W-:Y:S01]  /*0380*/  FMUL R20, R21, R20 ;  /* 0x0000001415147220 */ /* 0x000fe20000400000 */
[----:B------:R-:W-:Y:S01]  /*0390*/  FMUL R27, R27, R22 ;  /* 0x000000161b1b7220 */ /* 0x000fe20000400000 */
[----:B------:R-:W-:Y:S01]  /*03a0*/  FADD R10, R10, R21 ;  /* 0x000000150a0a7221 */ /* 0x000fe20000000000 */
[----:B------:R-:W-:Y:S01]  /*03b0*/  FMUL R29, R29, R24 ;  /* 0x000000181d1d7220 */ /* 0x000fe20000400000 */
[----:B------:R-:W-:Y:S02]  /*03c0*/  FFMA R0, R7, R20, R0 ;  /* 0x0000001407007223 */ /* 0x000fe40000000000 */
[----:B------:R-:W-:-:S04]  /*03d0*/  FADD R10, R10, R27 ;  /* 0x0000001b0a0a7221 */ /* 0x000fc80000000000 */
[----:B------:R-:W-:Y:S01]  /*03e0*/  FADD R10, R10, R29 ;  /* 0x0000001d0a0a7221 */ /* 0x000fe20000000000 */
[----:B--2---:R-:W-:-:S04]  /*03f0*/  FADD R12, -R6, R25 ;  /* 0x00000019060c7221 */ /* 0x004fc80000000100 */
[----:B------:R-:W-:Y:S01]  /*0400*/  FMUL R12, R27, R12 ;  /* 0x0000000c1b0c7220 */ /* 0x000fe20000400000 */
[----:B------:R-:W-:-:S03]  /*0410*/  FADD R26, -R6, R26 ;  /* 0x0000001a061a7221 */ /* 0x000fc60000000100 */
[----:B------:R-:W-:Y:S01]  /*0420*/  FFMA R0, R7, R12, R0 ;  /* 0x0000000c07007223 */ /* 0x000fe20000000000 */
[----:B------:R-:W-:-:S04]  /*0430*/  FMUL R13, R29, R26 ;  /* 0x0000001a1d0d7220 */ /* 0x000fc80000400000 */
[----:B------:R-:W-:Y:S01]  /*0440*/  FFMA R0, R7, R13, R0 ;  /* 0x0000000d07007223 */ /* 0x000fe20000000000 */
[----:B------:R-:W-:Y:S06]  /*0450*/  @!P0 BRA `(.L_x_3) ;  /* 0xfffffffc00608947 */ /* 0x000fec000383ffff */
[----:B------:R-:W-:Y:S05]  /*0460*/  BRA `(.L_x_1) ;  /* 0x0000000000807947 */ /* 0x000fea0003800000 */
.L_x_2:
[----:B------:R-:W0:Y:S01]  /*0470*/  LDC R16, c[0x0][0x360] ;  /* 0x0000d800ff107b82 */ /* 0x000e220000000800 */
[----:B------:R-:W-:-:S07]  /*0480*/  MOV R10, RZ ;  /* 0x000000ff000a7202 */ /* 0x000fce0000000f00 */
.L_x_4:
[----:B------:R-:W-:-:S04]  /*0490*/  IMAD.WIDE.U32 R14, R11, 0x4, R2 ;  /* 0x000000040b0e7825 */ /* 0x000fc800078e0002 */
[----:B------:R-:W-:Y:S01]  /*04a0*/  IMAD.WIDE.U32 R12, R11, 0x4, R4 ;  /* 0x000000040b0c7825 */ /* 0x000fe200078e0004 */
[----:B------:R-:W2:Y:S04]  /*04b0*/  LDG.E.CONSTANT R23, desc[UR8][R14.64] ;  /* 0x000000080e177981 */ /* 0x000ea8000c1e9900 */
[----:B------:R-:W3:Y:S04]  /*04c0*/  LDG.E.CONSTANT R25, desc[UR8][R12.64] ;  /* 0x000000080c197981 */ /* 0x000ee8000c1e9900 */
[----:B------:R-:W4:Y:S04]  /*04d0*/  LDG.E.CONSTANT R27, desc[UR8][R14.64+0x4] ;  /* 0x000004080e1b7981 */ /* 0x000f28000c1e9900 */
[----:B------:R-:W4:Y:S04]  /*04e0*/  LDG.E.CONSTANT R20, desc[UR8][R12.64+0x4] ;  /* 0x000004080c147981 */ /* 0x000f28000c1e9900 */
[----:B------:R-:W4:Y:S04]  /*04f0*/  LDG.E.CONSTANT R21, desc[UR8][R14.64+0x8] ;  /* 0x000008080e157981 */ /* 0x000f28000c1e9900 */
[----:B------:R-:W4:Y:S04]  /*0500*/  LDG.E.CONSTANT R17, desc[UR8][R12.64+0x8] ;  /* 0x000008080c117981 */ /* 0x000f28000c1e9900 */
[----:B------:R1:W4:Y:S04]  /*0510*/  LDG.E.CONSTANT R19, desc[UR8][R14.64+0xc] ;  /* 0x00000c080e137981 */ /* 0x000328000c1e9900 */
[----:B------:R4:W4:Y:S01]  /*0520*/  LDG.E.CONSTANT R18, desc[UR8][R12.64+0xc] ;  /* 0x00000c080c127981 */ /* 0x000922000c1e9900 */
[----:B0-----:R-:W-:-:S04]  /*0530*/  LEA R11, R16, R11, 0x2 ;  /* 0x0000000b100b7211 */ /* 0x001fc800078e10ff */
[----:B-1----:R-:W-:-:S04]  /*0540*/  IADD3 R14, PT, PT, R11, 0x3, RZ ;  /* 0x000000030b0e7810 */ /* 0x002fc80007ffe0ff */
[----:B------:R-:W-:Y:S01]  /*0550*/  ISETP.GE.U32.AND P0, PT, R14, UR10, PT ;  /* 0x0000000a0e007c0c */ /* 0x000fe2000bf06070 */
[----:B--2--5:R-:W-:-:S04]  /*0560*/  FADD R22, -R6, R23 ;  /* 0x0000001706167221 */ /* 0x024fc80000000100 */
[C---:B---3--:R-:W-:Y:S01]  /*0570*/  FMUL R22, R25.reuse, R22 ;  /* 0x0000001619167220 */ /* 0x048fe20000400000 */
[----:B------:R-:W-:Y:S01]  /*0580*/  FADD R23, R25, R10 ;  /* 0x0000000a19177221 */ /* 0x000fe20000000000 */
[----:B----4-:R-:W-:Y:S02]  /*0590*/  FADD R27, -R6, R27 ;  /* 0x0000001b061b7221 */ /* 0x010fe40000000100 */
[C---:B------:R-:W-:Y:S02]  /*05a0*/  FFMA R22, R7.reuse, R22, R0 ;  /* 0x0000001607167223 */ /* 0x040fe40000000000 */
[C---:B------:R-:W-:Y:S01]  /*05b0*/  FMUL R0, R20.reuse, R27 ;  /* 0x0000001b14007220 */ /* 0x040fe20000400000 */
[----:B------:R-:W-:Y:S01]  /*05c0*/  FADD R20, R20, R23 ;  /* 0x0000001714147221 */ /* 0x000fe20000000000 */
[----:B------:R-:W-:Y:S02]  /*05d0*/  FADD R10, -R6, R21 ;  /* 0x00000015060a7221 */ /* 0x000fe40000000100 */
[----:B------:R-:W-:-:S02]  /*05e0*/  FFMA R0, R7, R0, R22 ;  /* 0x0000000007007223 */ /* 0x000fc40000000016 */
[C---:B------:R-:W-:Y:S01]  /*05f0*/  FMUL R10, R17.reuse, R10 ;  /* 0x0000000a110a7220 */ /* 0x040fe20000400000 */
[----:B------:R-:W-:Y:S01]  /*0600*/  FADD R17, R17, R20 ;  /* 0x0000001411117221 */ /* 0x000fe20000000000 */
[----:B------:R-:W-:Y:S02]  /*0610*/  FADD R13, -R6, R19 ;  /* 0x00000013060d7221 */ /* 0x000fe40000000100 */
[----:B------:R-:W-:Y:S02]  /*0620*/  FFMA R0, R7, R10, R0 ;  /* 0x0000000a07007223 */ /* 0x000fe40000000000 */
[C---:B------:R-:W-:Y:S01]  /*0630*/  FMUL R13, R18.reuse, R13 ;  /* 0x0000000d120d7220 */ /* 0x040fe20000400000 */
[----:B------:R-:W-:-:S03]  /*0640*/  FADD R10, R18, R17 ;  /* 0x00000011120a7221 */ /* 0x000fc60000000000 */
[----:B------:R-:W-:Y:S01]  /*0650*/  FFMA R0, R7, R13, R0 ;  /* 0x0000000d07007223 */ /* 0x000fe20000000000 */
[----:B------:R-:W-:Y:S06]  /*0660*/  @!P0 BRA `(.L_x_4) ;  /* 0xfffffffc00888947 */ /* 0x000fec000383ffff */
.L_x_1:
[----:B------:R-:W-:Y:S05]  /*0670*/  BSYNC.RECONVERGENT B0 ;  /* 0x0000000000007941 */ /* 0x000fea0003800200 */
.L_x_0:
[----:B------:R-:W-:Y:S01]  /*0680*/  ISETP.GE.U32.AND P0, PT, R11, UR10, PT ;  /* 0x0000000a0b007c0c */ /* 0x000fe2000bf06070 */
[----:B------:R-:W-:-:S12]  /*0690*/  BSSY.RECONVERGENT B0, `(.L_x_5) ;  /* 0x0000148000007945 */ /* 0x000fd80003800200 */
[----:B------:R-:W-:Y:S05]  /*06a0*/  @P0 BRA `(.L_x_6) ;  /* 0x0000001400180947 */ /* 0x000fea0003800000 */
[----:B------:R-:W0:Y:S02]  /*06b0*/  LDC.64 R12, c[0x0][0x3a0] ;  /* 0x0000e800ff0c7b82 */ /* 0x000e240000000a00 */
[----:B0-----:R-:W-:-:S04]  /*06c0*/  ISETP.NE.U32.AND P0, PT, R12, RZ, PT ;  /* 0x000000ff0c00720c */ /* 0x001fc80003f05070 */
[----:B------:R-:W-:-:S13]  /*06d0*/  ISETP.NE.AND.EX P0, PT, R13, RZ, PT, P0 ;  /* 0x000000ff0d00720c */ /* 0x000fda0003f05300 */
[----:B------:R-:W-:Y:S05]  /*06e0*/  @P0 BRA `(.L_x_7) ;  /* 0x0000000800380947 */ /* 0x000fea0003800000 */
[C---:B------:R-:W-:Y:S01]  /*06f0*/  IADD3 R12, PT, PT, R11.reuse, -UR10, RZ ;  /* 0x8000000a0b0c7c10 */ /* 0x040fe2000fffe0ff */
[----:B------:R-:W-:Y:S01]  /*0700*/  BSSY.RECONVERGENT B1, `(.L_x_8) ;  /* 0x000004a000017945 */ /* 0x000fe20003800200 */
[----:B------:R-:W-:Y:S02]  /*0710*/  IADD3 R16, PT, PT, -R11, UR10, RZ ;  /* 0x0000000a0b107c10 */ /* 0x000fe4000fffe1ff */
[----:B------:R-:W-:Y:S02]  /*0720*/  ISETP.GT.U32.AND P1, PT, R12, -0x8, PT ;  /* 0xfffffff80c00780c */ /* 0x000fe40003f24070 */
[----:B------:R-:W-:-:S04]  /*0730*/  LOP3.LUT R22, R16, 0x7, RZ, 0xc0, !PT ;  /* 0x0000000710167812 */ /* 0x000fc800078ec0ff */
[----:B------:R-:W-:-:S07]  /*0740*/  ISETP.NE.AND P0, PT, R22, RZ, PT ;  /* 0x000000ff1600720c */ /* 0x000fce0003f05270 */
[----:B------:R-:W-:Y:S06]  /*0750*/  @P1 BRA `(.L_x_9) ;  /* 0x0000000400101947 */ /* 0x000fec0003800000 */
[----:B------:R-:W0:Y:S01]  /*0760*/  LDCU.128 UR4, c[0x0][0x380] ;  /* 0x00007000ff0477ac */ /* 0x000e220008000c00 */
[----:B------:R-:W-:Y:S02]  /*0770*/  SHF.L.U32 R12, R8, 0x2, RZ ;  /* 0x00000002080c7819 */ /* 0x000fe400000006ff */
[----:B------:R-:W-:Y:S02]  /*0780*/  SHF.R.U32.HI R13, RZ, 0x1e, R8 ;  /* 0x0000001eff0d7819 */ /* 0x000fe40000011608 */
[----:B------:R-:W-:Y:S01]  /*0790*/  LOP3.LUT R17, R16, 0xfffffff8, RZ, 0xc0, !PT ;  /* 0xfffffff810117812 */ /* 0x000fe200078ec0ff */
[----:B------:R-:W-:-:S03]  /*07a0*/  IMAD.WIDE.U32 R12, R11, 0x4, R12 ;  /* 0x000000040b0c7825 */ /* 0x000fc600078e000c */
[----:B------:R-:W-:Y:S02]  /*07b0*/  IADD3 R17, PT, PT, -R17, RZ, RZ ;  /* 0x000000ff11117210 */ /* 0x000fe40007ffe1ff */
[----:B------:R-:W-:-:S04]  /*07c0*/  IADD3 R14, P1, PT, R12, 0x10, RZ ;  /* 0x000000100c0e7810 */ /* 0x000fc80007f3e0ff */
[----:B------:R-:W-:Y:S02]  /*07d0*/  IADD3.X R15, PT, PT, RZ, R13, RZ, P1, !PT ;  /* 0x0000000dff0f7210 */ /* 0x000fe40000ffe4ff */
[C---:B0-----:R-:W-:Y:S02]  /*07e0*/  IADD3 R12, P2, PT, R14.reuse, UR6, RZ ;  /* 0x000000060e0c7c10 */ /* 0x041fe4000ff5e0ff */
[----:B------:R-:W-:Y:S02]  /*07f0*/  IADD3 R14, P3, PT, R14, UR4, RZ ;  /* 0x000000040e0e7c10 */ /* 0x000fe4000ff7e0ff */
[C---:B------:R-:W-:Y:S02]  /*0800*/  IADD3.X R13, PT, PT, R15.reuse, UR7, RZ, P2, !PT ;  /* 0x000000070f0d7c10 */ /* 0x040fe400097fe4ff */
[----:B------:R-:W-:-:S09]  /*0810*/  IADD3.X R15, PT, PT, R15, UR5, RZ, P3, !PT ;  /* 0x000000050f0f7c10 */ /* 0x000fd20009ffe4ff */
.L_x_10:
[----:B------:R-:W2:Y:S04]  /*0820*/  LDG.E.CONSTANT R25, desc[UR8][R12.64+-0x10] ;  /* 0xfffff0080c197981 */ /* 0x000ea8000c1e9900 */
[----:B------:R-:W3:Y:S04]  /*0830*/  LDG.E.CONSTANT R27, desc[UR8][R14.64+-0x10] ;  /* 0xfffff0080e1b7981 */ /* 0x000ee8000c1e9900 */
[----:B------:R-:W4:Y:S04]  /*0840*/  LDG.E.CONSTANT R29, desc[UR8][R12.64+-0xc] ;  /* 0xfffff4080c1d7981 */ /* 0x000f28000c1e9900 */
[----:B------:R-:W4:Y:S04]  /*0850*/  LDG.E.CONSTANT R23, desc[UR8][R12.64+-0x8] ;  /* 0xfffff8080c177981 */ /* 0x000f28000c1e9900 */
[----:B------:R-:W4:Y:S04]  /*0860*/  LDG.E.CONSTANT R21, desc[UR8][R14.64+-0xc] ;  /* 0xfffff4080e157981 */ /* 0x000f28000c1e9900 */
[----:B------:R-:W4:Y:S04]  /*0870*/  LDG.E.CONSTANT R20, desc[UR8][R14.64+-0x8] ;  /* 0xfffff8080e147981 */ /* 0x000f28000c1e9900 */
[----:B------:R-:W4:Y:S04]  /*0880*/  LDG.E.CONSTANT R19, desc[UR8][R12.64+-0x4] ;  /* 0xfffffc080c137981 */ /* 0x000f28000c1e9900 */
[----:B------:R-:W4:Y:S01]  /*0890*/  LDG.E.CONSTANT R18, desc[UR8][R14.64+-0x4] ;  /* 0xfffffc080e127981 */ /* 0x000f22000c1e9900 */
[----:B--2--5:R-:W-:-:S03]  /*08a0*/  FADD R24, -R6, R25 ;  /* 0x0000001906187221 */ /* 0x024fc60000000100 */
[----:B------:R-:W2:Y:S01]  /*08b0*/  LDG.E.CONSTANT R25, desc[UR8][R12.64+0x8] ;  /* 0x000008080c197981 */ /* 0x000ea2000c1e9900 */
[C---:B---3--:R-:W-:Y:S01]  /*08c0*/  FADD R10, R27.reuse, R10 ;  /* 0x0000000a1b0a7221 */ /* 0x048fe20000000000 */
[----:B------:R-:W-:Y:S01]  /*08d0*/  FMUL R24, R27, R24 ;  /* 0x000000181b187220 */ /* 0x000fe20000400000 */
[----:B----4-:R-:W-:-:S03]  /*08e0*/  FADD R26, -R6, R29 ;  /* 0x0000001d061a7221 */ /* 0x010fc60000000100 */
[----:B------:R-:W-:Y:S02]  /*08f0*/  FFMA R24, R7, R24, R0 ;  /* 0x0000001807187223 */ /* 0x000fe40000000000 */
[----:B------:R-:W3:Y:S01]  /*0900*/  LDG.E.CONSTANT R0, desc[UR8][R14.64] ;  /* 0x000000080e007981 */ /* 0x000ee2000c1e9900 */
[----:B------:R-:W-:Y:S01]  /*0910*/  FADD R23, -R6, R23 ;  /* 0x0000001706177221 */ /* 0x000fe20000000100 */
[----:B------:R-:W-:Y:S01]  /*0920*/  FMUL R26, R21, R26 ;  /* 0x0000001a151a7220 */ /* 0x000fe20000400000 */
[----:B------:R-:W-:Y:S02]  /*0930*/  FADD R27, R10, R21 ;  /* 0x000000150a1b7221 */ /* 0x000fe40000000000 */
[----:B------:R-:W4:Y:S01]  /*0940*/  LDG.E.CONSTANT R21, desc[UR8][R12.64] ;  /* 0x000000080c157981 */ /* 0x000f22000c1e9900 */
[----:B------:R-:W-:Y:S01]  /*0950*/  FMUL R10, R20, R23 ;  /* 0x00000017140a7220 */ /* 0x000fe20000400000 */
[----:B------:R-:W-:Y:S02]  /*0960*/  FFMA R24, R7, R26, R24 ;  /* 0x0000001a07187223 */ /* 0x000fe40000000018 */
[----:B------:R-:W2:Y:S01]  /*0970*/  LDG.E.CONSTANT R23, desc[UR8][R12.64+0x4] ;  /* 0x000004080c177981 */ /* 0x000ea2000c1e9900 */
[----:B------:R-:W-:Y:S01]  /*0980*/  FADD R27, R27, R20 ;  /* 0x000000141b1b7221 */ /* 0x000fe20000000000 */
[----:B------:R-:W-:Y:S01]  /*0990*/  FADD R19, -R6, R19 ;  /* 0x0000001306137221 */ /* 0x000fe20000000100 */
[----:B------:R-:W-:-:S02]  /*09a0*/  FFMA R20, R7, R10, R24 ;  /* 0x0000000a07147223 */ /* 0x000fc40000000018 */
[----:B------:R-:W2:Y:S01]  /*09b0*/  LDG.E.CONSTANT R10, desc[UR8][R14.64+0x4] ;  /* 0x000004080e0a7981 */ /* 0x000ea2000c1e9900 */
[----:B------:R-:W-:Y:S01]  /*09c0*/  FMUL R24, R18, R19 ;  /* 0x0000001312187220 */ /* 0x000fe20000400000 */
[----:B------:R-:W-:Y:S02]  /*09d0*/  FADD R29, R27, R18 ;  /* 0x000000121b1d7221 */ /* 0x000fe40000000000 */
[----:B------:R-:W2:Y:S04]  /*09e0*/  LDG.E.CONSTANT R19, desc[UR8][R14.64+0x8] ;  /* 0x000008080e137981 */ /* 0x000ea8000c1e9900 */
[----:B------:R0:W2:Y:S04]  /*09f0*/  LDG.E.CONSTANT R27, desc[UR8][R12.64+0xc] ;  /* 0x00000c080c1b7981 */ /* 0x0000a8000c1e9900 */
[----:B------:R1:W2:Y:S01]  /*0a00*/  LDG.E.CONSTANT R18, desc[UR8][R14.64+0xc] ;  /* 0x00000c080e127981 */ /* 0x0002a2000c1e9900 */
[----:B------:R-:W-:Y:S01]  /*0a10*/  FFMA R20, R7, R24, R20 ;  /* 0x0000001807147223 */ /* 0x000fe20000000014 */
[----:B------:R-:W-:-:S04]  /*0a20*/  IADD3 R17, PT, PT, R17, 0x8, RZ ;  /* 0x0000000811117810 */ /* 0x000fc80007ffe0ff */
[----:B------:R-:W-:Y:S02]  /*0a30*/  ISETP.NE.AND P1, PT, R17, RZ, PT ;  /* 0x000000ff1100720c */ /* 0x000fe40003f25270 */
[----:B0-----:R-:W-:Y:S02]  /*0a40*/  IADD3 R12, P2, PT, R12, 0x20, RZ ;  /* 0x000000200c0c7810 */ /* 0x001fe40007f5e0ff */
[----:B-1----:R-:W-:Y:S02]  /*0a50*/  IADD3 R14, P3, PT, R14, 0x20, RZ ;  /* 0x000000200e0e7810 */ /* 0x002fe40007f7e0ff */
[----:B------:R-:W-:Y:S02]  /*0a60*/  IADD3.X R13, PT, PT, RZ, R13, RZ, P2, !PT ;  /* 0x0000000dff0d7210 */ /* 0x000fe400017fe4ff */
[----:B------:R-:W-:Y:S02]  /*0a70*/  IADD3.X R15, PT, PT, RZ, R15, RZ, P3, !PT ;  /* 0x0000000fff0f7210 */ /* 0x000fe40001ffe4ff */
[----:B------:R-:W-:Y:S01]  /*0a80*/  IADD3 R11, PT, PT, R11, 0x8, RZ ;  /* 0x000000080b0b7810 */ /* 0x000fe20007ffe0ff */
[----:B----4-:R-:W-:Y:S01]  /*0a90*/  FADD R24, -R6, R21 ;  /* 0x0000001506187221 */ /* 0x010fe20000000100 */
[----:B---3--:R-:W-:-:S03]  /*0aa0*/  FADD R21, R29, R0 ;  /* 0x000000001d157221 */ /* 0x008fc60000000000 */
[----:B------:R-:W-:Y:S01]  /*0ab0*/  FMUL R24, R0, R24 ;  /* 0x0000001800187220 */ /* 0x000fe20000400000 */
[C---:B--2---:R-:W-:Y:S01]  /*0ac0*/  FADD R23, -R6.reuse, R23 ;  /* 0x0000001706177221 */ /* 0x044fe20000000100 */
[----:B------:R-:W-:Y:S02]  /*0ad0*/  FADD R0, -R6, R25 ;  /* 0x0000001906007221 */ /* 0x000fe40000000100 */
[----:B------:R-:W-:Y:S01]  /*0ae0*/  FFMA R20, R7, R24, R20 ;  /* 0x0000001807147223 */ /* 0x000fe20000000014 */
[----:B------:R-:W-:Y:S01]  /*0af0*/  FMUL R23, R10, R23 ;  /* 0x000000170a177220 */ /* 0x000fe20000400000 */
[----:B------:R-:W-:-:S03]  /*0b00*/  FADD R10, R21, R10 ;  /* 0x0000000a150a7221 */ /* 0x000fc60000000000 */
[----:B------:R-:W-:Y:S01]  /*0b10*/  FFMA R20, R7, R23, R20 ;  /* 0x0000001707147223 */ /* 0x000fe20000000014 */
[----:B------:R-:W-:Y:S01]  /*0b20*/  FMUL R21, R19, R0 ;  /* 0x0000000013157220 */ /* 0x000fe20000400000 */
[----:B------:R-:W-:Y:S01]  /*0b30*/  FADD R27, -R6, R27 ;  /* 0x0000001b061b7221 */ /* 0x000fe20000000100 */
[----:B------:R-:W-:Y:S02]  /*0b40*/  FADD R19, R10, R19 ;  /* 0x000000130a137221 */ /* 0x000fe40000000000 */
[----:B------:R-:W-:Y:S01]  /*0b50*/  FFMA R20, R7, R21, R20 ;  /* 0x0000001507147223 */ /* 0x000fe20000000014 */
[----:B------:R-:W-:Y:S01]  /*0b60*/  FMUL R27, R18, R27 ;  /* 0x0000001b121b7220 */ /* 0x000fe20000400000 */
[----:B------:R-:W-:-:S03]  /*0b70*/  FADD R10, R19, R18 ;  /* 0x00000012130a7221 */ /* 0x000fc60000000000 */
[----:B------:R-:W-:Y:S01]  /*0b80*/  FFMA R0, R7, R27, R20 ;  /* 0x0000001b07007223 */ /* 0x000fe20000000014 */
[----:B------:R-:W-:Y:S06]  /*0b90*/  @P1 BRA `(.L_x_10) ;  /* 0xfffffffc00201947 */ /* 0x000fec000383ffff */
.L_x_9:
[----:B------:R-:W-:Y:S05]  /*0ba0*/  BSYNC.RECONVERGENT B1 ;  /* 0x0000000000017941 */ /* 0x000fea0003800200 */
.L_x_8:
[----:B------:R-:W-:Y:S05]  /*0bb0*/  @!P0 BRA `(.L_x_6) ;  /* 0x0000000c00d48947 */ /* 0x000fea0003800000 */
[----:B------:R-:W-:Y:S01]  /*0bc0*/  ISETP.GE.U32.AND P0, PT, R22, 0x4, PT ;  /* 0x000000041600780c */ /* 0x000fe20003f06070 */
[----:B------:R-:W-:Y:S01]  /*0bd0*/  BSSY.RECONVERGENT B1, `(.L_x_11) ;  /* 0x000001f000017945 */ /* 0x000fe20003800200 */
[----:B------:R-:W-:-:S04]  /*0be0*/  LOP3.LUT R24, R16, 0x3, RZ, 0xc0, !PT ;  /* 0x0000000310187812 */ /* 0x000fc800078ec0ff */
[----:B------:R-:W-:-:S07]  /*0bf0*/  ISETP.NE.AND P1, PT, R24, RZ, PT ;  /* 0x000000ff1800720c */ /* 0x000fce0003f25270 */
[----:B------:R-:W-:Y:S06]  /*0c00*/  @!P0 BRA `(.L_x_12) ;  /* 0x00000000006c8947 */ /* 0x000fec0003800000 */
[----:B------:R-:W-:-:S04]  /*0c10*/  IMAD.WIDE.U32 R14, R11, 0x4, R2 ;  /* 0x000000040b0e7825 */ /* 0x000fc800078e0002 */
[C---:B------:R-:W-:Y:S01]  /*0c20*/  IMAD.WIDE.U32 R12, R11.reuse, 0x4, R4 ;  /* 0x000000040b0c7825 */ /* 0x040fe200078e0004 */
        /* <DEDUP_REMOVED lines=8> */
[----:B------:R-:W-:Y:S01]  /*0cb0*/  IADD3 R11, PT, PT, R11, 0x4, RZ ;  /* 0x000000040b0b7810 */ /* 0x000fe20007ffe0ff */
[----:B--2--5:R-:W-:-:S04]  /*0cc0*/  FADD R22, -R6, R23 ;  /* 0x0000001706167221 */ /* 0x024fc80000000100 */
[----:B---3--:R-:W-:Y:S01]  /*0cd0*/  FMUL R22, R25, R22 ;  /* 0x0000001619167220 */ /* 0x008fe20000400000 */
[----:B------:R-:W-:Y:S01]  /*0ce0*/  FADD R10, R10, R25 ;  /* 0x000000190a0a7221 */ /* 0x000fe20000000000 */
[----:B----4-:R-:W-:Y:S02]  /*0cf0*/  FADD R26, -R6, R27 ;  /* 0x0000001b061a7221 */ /* 0x010fe40000000100 */
[----:B------:R-:W-:Y:S02]  /*0d00*/  FFMA R22, R7, R22, R0 ;  /* 0x0000001607167223 */ /* 0x000fe40000000000 */
[----:B------:R-:W-:Y:S01]  /*0d10*/  FMUL R26, R17, R26 ;  /* 0x0000001a111a7220 */ /* 0x000fe20000400000 */
[----:B------:R-:W-:Y:S01]  /*0d20*/  FADD R17, R10, R17 ;  /* 0x000000110a117221 */ /* 0x000fe20000000000 */
[C---:B------:R-:W-:Y:S02]  /*0d30*/  FADD R19, -R6.reuse, R19 ;  /* 0x0000001306137221 */ /* 0x040fe40000000100 */
[----:B------:R-:W-:Y:S01]  /*0d40*/  FFMA R22, R7, R26, R22 ;  /* 0x0000001a07167223 */ /* 0x000fe20000000016 */
[----:B------:R-:W-:Y:S01]  /*0d50*/  FADD R21, -R6, R21 ;  /* 0x0000001506157221 */ /* 0x000fe20000000100 */
[----:B------:R-:W-:Y:S01]  /*0d60*/  FMUL R19, R18, R19 ;  /* 0x0000001312137220 */ /* 0x000fe20000400000 */
[----:B------:R-:W-:-:S02]  /*0d70*/  FADD R17, R17, R18 ;  /* 0x0000001211117221 */ /* 0x000fc40000000000 */
[----:B------:R-:W-:Y:S01]  /*0d80*/  FMUL R21, R20, R21 ;  /* 0x0000001514157220 */ /* 0x000fe20000400000 */
[----:B------:R-:W-:Y:S01]  /*0d90*/  FFMA R22, R7, R19, R22 ;  /* 0x0000001307167223 */ /* 0x000fe20000000016 */
[----:B------:R-:W-:-:S03]  /*0da0*/  FADD R10, R17, R20 ;  /* 0x00000014110a7221 */ /* 0x000fc60000000000 */
[----:B------:R-:W-:-:S07]  /*0db0*/  FFMA R0, R7, R21, R22 ;  /* 0x0000001507007223 */ /* 0x000fce0000000016 */
.L_x_12:
[----:B------:R-:W-:Y:S05]  /*0dc0*/  BSYNC.RECONVERGENT B1 ;  /* 0x0000000000017941 */ /* 0x000fea0003800200 */
.L_x_11:
[----:B------:R-:W-:Y:S05]  /*0dd0*/  @!P1 BRA `(.L_x_6) ;  /* 0x0000000c004c9947 */ /* 0x000fea0003800000 */
[----:B------:R-:W-:Y:S01]  /*0de0*/  ISETP.NE.AND P0, PT, R24, 0x1, PT ;  /* 0x000000011800780c */ /* 0x000fe20003f05270 */
[----:B------:R-:W-:Y:S01]  /*0df0*/  BSSY.RECONVERGENT B1, `(.L_x_13) ;  /* 0x0000013000017945 */ /* 0x000fe20003800200 */
[----:B------:R-:W-:-:S04]  /*0e00*/  LOP3.LUT R16, R16, 0x1, RZ, 0xc0, !PT ;  /* 0x0000000110107812 */ /* 0x000fc800078ec0ff */
[----:B------:R-:W-:-:S07]  /*0e10*/  ISETP.NE.U32.AND P1, PT, R16, 0x1, PT ;  /* 0x000000011000780c */ /* 0x000fce0003f25070 */
[----:B------:R-:W-:Y:S06]  /*0e20*/  @!P0 BRA `(.L_x_14) ;  /* 0x00000000003c8947 */ /* 0x000fec0003800000 */
[----:B------:R-:W-:-:S04]  /*0e30*/  IMAD.WIDE.U32 R12, R11, 0x4, R2 ;  /* 0x000000040b0c7825 */ /* 0x000fc800078e0002 */
[C---:B------:R-:W-:Y:S01]  /*0e40*/  IMAD.WIDE.U32 R14, R11.reuse, 0x4, R4 ;  /* 0x000000040b0e7825 */ /* 0x040fe200078e0004 */
[----:B------:R-:W2:Y:S04]  /*0e50*/  LDG.E.CONSTANT R17, desc[UR8][R12.64] ;  /* 0x000000080c117981 */ /* 0x000ea8000c1e9900 */
[----:B------:R-:W3:Y:S04]  /*0e60*/  LDG.E.CONSTANT R21, desc[UR8][R12.64+0x4] ;  /* 0x000004080c157981 */ /* 0x000ee8000c1e9900 */
[----:B------:R-:W4:Y:S04]  /*0e70*/  LDG.E.CONSTANT R19, desc[UR8][R14.64] ;  /* 0x000000080e137981 */ /* 0x000f28000c1e9900 */
[----:B------:R-:W4:Y:S01]  /*0e80*/  LDG.E.CONSTANT R23, desc[UR8][R14.64+0x4] ;  /* 0x000004080e177981 */ /* 0x000f22000c1e9900 */
[----:B------:R-:W-:Y:S01]  /*0e90*/  IADD3 R11, PT, PT, R11, 0x2, RZ ;  /* 0x000000020b0b7810 */ /* 0x000fe20007ffe0ff */
[C---:B--2--5:R-:W-:Y:S01]  /*0ea0*/  FADD R16, -R6.reuse, R17 ;  /* 0x0000001106107221 */ /* 0x064fe20000000100 */
[----:B---3--:R-:W-:-:S03]  /*0eb0*/  FADD R18, -R6, R21 ;  /* 0x0000001506127221 */ /* 0x008fc60000000100 */
[----:B----4-:R-:W-:Y:S01]  /*0ec0*/  FMUL R16, R19, R16 ;  /* 0x0000001013107220 */ /* 0x010fe20000400000 */
[----:B------:R-:W-:Y:S01]  /*0ed0*/  FADD R10, R10, R19 ;  /* 0x000000130a0a7221 */ /* 0x000fe20000000000 */
[----:B------:R-:W-:Y:S02]  /*0ee0*/  FMUL R17, R23, R18 ;  /* 0x0000001217117220 */ /* 0x000fe40000400000 */
[----:B------:R-:W-:Y:S01]  /*0ef0*/  FFMA R0, R7, R16, R0 ;  /* 0x0000001007007223 */ /* 0x000fe20000000000 */
[----:B------:R-:W-:-:S03]  /*0f00*/  FADD R10, R10, R23 ;  /* 0x000000170a0a7221 */ /* 0x000fc60000000000 */
[----:B------:R-:W-:-:S07]  /*0f10*/  FFMA R0, R7, R17, R0 ;  /* 0x0000001107007223 */ /* 0x000fce0000000000 */
.L_x_14:
[----:B------:R-:W-:Y:S05]  /*0f20*/  BSYNC.RECONVERGENT B1 ;  /* 0x0000000000017941 */ /* 0x000fea0003800200 */
.L_x_13:
[----:B------:R-:W-:Y:S05]  /*0f30*/  @P1 BRA `(.L_x_6) ;  /* 0x0000000800f41947 */ /* 0x000fea0003800000 */
[----:B------:R-:W-:-:S04]  /*0f40*/  IMAD.WIDE.U32 R12, R11, 0x4, R2 ;  /* 0x000000040b0c7825 */ /* 0x000fc800078e0002 */
[----:B------:R-:W-:Y:S02]  /*0f50*/  IMAD.WIDE.U32 R14, R11, 0x4, R4 ;  /* 0x000000040b0e7825 */ /* 0x000fe400078e0004 */
[----:B------:R-:W2:Y:S04]  /*0f60*/  LDG.E.CONSTANT R13, desc[UR8][R12.64] ;  /* 0x000000080c0d7981 */ /* 0x000ea8000c1e9900 */
[----:B------:R-:W3:Y:S01]  /*0f70*/  LDG.E.CONSTANT R15, desc[UR8][R14.64] ;  /* 0x000000080e0f7981 */ /* 0x000ee2000c1e9900 */
[----:B--2--5:R-:W-:-:S04]  /*0f80*/  FADD R16, -R6, R13 ;  /* 0x0000000d06107221 */ /* 0x024fc80000000100 */
[----:B---3--:R-:W-:Y:S01]  /*0f90*/  FMUL R16, R15, R16 ;  /* 0x000000100f107220 */ /* 0x008fe20000400000 */
[----:B------:R-:W-:-:S03]  /*0fa0*/  FADD R10, R10, R15 ;  /* 0x0000000f0a0a7221 */ /* 0x000fc60000000000 */
[----:B------:R-:W-:Y:S01]  /*0fb0*/  FFMA R0, R7, R16, R0 ;  /* 0x0000001007007223 */ /* 0x000fe20000000000 */
[----:B------:R-:W-:Y:S06]  /*0fc0*/  BRA `(.L_x_6) ;  /* 0x0000000800d07947 */ /* 0x000fec0003800000 */
.L_x_7:
[C---:B------:R-:W-:Y:S01]  /*0fd0*/  IADD3 R14, PT, PT, R11.reuse, -UR10, RZ ;  /* 0x8000000a0b0e7c10 */ /* 0x040fe2000fffe0ff */
[----:B------:R-:W-:Y:S01]  /*0fe0*/  BSSY.RECONVERGENT B1, `(.L_x_15) ;  /* 0x000005c000017945 */ /* 0x000fe20003800200 */
[----:B------:R-:W-:Y:S02]  /*0ff0*/  IADD3 R18, PT, PT, -R11, UR10, RZ ;  /* 0x0000000a0b127c10 */ /* 0x000fe4000fffe1ff */
[----:B------:R-:W-:-:S13]  /*1000*/  ISETP.GT.U32.AND P0, PT, R14, -0x8, PT ;  /* 0xfffffff80e00780c */ /* 0x000fda0003f04070 */
[----:B------:R-:W-:Y:S05]  /*1010*/  @P0 BRA `(.L_x_16) ;  /* 0x0000000400600947 */ /* 0x000fea0003800000 */
[----:B------:R-:W-:Y:S01]  /*1020*/  HFMA2 R14, -RZ, RZ, 0, 9.5367431640625e-07 ;  /* 0x00000010ff0e7431 */ /* 0x000fe200000001ff */
[----:B------:R-:W0:Y:S01]  /*1030*/  LDCU.128 UR4, c[0x0][0x380] ;  /* 0x00007000ff0477ac */ /* 0x000e220008000c00 */
[----:B------:R-:W-:Y:S02]  /*1040*/  MOV R15, 0x0 ;  /* 0x00000000000f7802 */ /* 0x000fe40000000f00 */
[----:B------:R-:W-:-:S04]  /*1050*/  LOP3.LUT R19, R18, 0xfffffff8, RZ, 0xc0, !PT ;  /* 0xfffffff812137812 */ /* 0x000fc800078ec0ff */
[----:B------:R-:W-:Y:S01]  /*1060*/  IADD3 R19, PT, PT, -R19, RZ, RZ ;  /* 0x000000ff13137210 */ /* 0x000fe20007ffe1ff */
[----:B------:R-:W-:-:S03]  /*1070*/  IMAD.WIDE.U32 R14, R11, 0x4, R14 ;  /* 0x000000040b0e7825 */ /* 0x000fc600078e000e */
[----:B------:R-:W-:Y:S02]  /*1080*/  LEA R16, P1, R8, R14, 0x2 ;  /* 0x0000000e08107211 */ /* 0x000fe400078210ff */
[----:B------:R-:W-:Y:S02]  /*1090*/  IADD3 R12, P0, PT, R14, R12, RZ ;  /* 0x0000000c0e0c7210 */ /* 0x000fe40007f1e0ff */
[----:B0-----:R-:W-:Y:S02]  /*10a0*/  IADD3 R14, P2, PT, R16, UR4, RZ ;  /* 0x00000004100e7c10 */ /* 0x001fe4000ff5e0ff */
[----:B------:R-:W-:Y:S02]  /*10b0*/  LEA.HI.X R17, R8, R15, RZ, 0x2, P1 ;  /* 0x0000000f08117211 */ /* 0x000fe400008f14ff */
[----:B------:R-:W-:Y:S02]  /*10c0*/  IADD3 R16, P3, PT, R16, UR6, RZ ;  /* 0x0000000610107c10 */ /* 0x000fe4000ff7e0ff */
[----:B------:R-:W-:-:S02]  /*10d0*/  IADD3.X R13, PT, PT, R15, R13, RZ, P0, !PT ;  /* 0x0000000d0f0d7210 */ /* 0x000fc400007fe4ff */
[C---:B------:R-:W-:Y:S02]  /*10e0*/  IADD3.X R15, PT, PT, R17.reuse, UR5, RZ, P2, !PT ;  /* 0x00000005110f7c10 */ /* 0x040fe400097fe4ff */
[----:B------:R-:W-:-:S07]  /*10f0*/  IADD3.X R17, PT, PT, R17, UR7, RZ, P3, !PT ;  /* 0x0000000711117c10 */ /* 0x000fce0009ffe4ff */
.L_x_17:
[----:B------:R-:W2:Y:S04]  /*1100*/  LDG.E.CONSTANT R21, desc[UR8][R12.64+-0x10] ;  /* 0xfffff0080c157981 */ /* 0x000ea8000c1e9900 */
[----:B------:R-:W2:Y:S04]  /*1110*/  LDG.E.CONSTANT R22, desc[UR8][R14.64+-0x10] ;  /* 0xfffff0080e167981 */ /* 0x000ea8000c1e9900 */
[----:B------:R-:W3:Y:S04]  /*1120*/  LDG.E.CONSTANT R23, desc[UR8][R16.64+-0x10] ;  /* 0xfffff00810177981 */ /* 0x000ee8000c1e9900 */
[----:B------:R-:W4:Y:S04]  /*1130*/  LDG.E.CONSTANT R20, desc[UR8][R12.64+-0xc] ;  /* 0xfffff4080c147981 */ /* 0x000f28000c1e9900 */
[----:B------:R-:W4:Y:S04]  /*1140*/  LDG.E.CONSTANT R27, desc[UR8][R14.64+-0xc] ;  /* 0xfffff4080e1b7981 */ /* 0x000f28000c1e9900 */
[----:B------:R-:W4:Y:S04]  /*1150*/  LDG.E.CONSTANT R25, desc[UR8][R16.64+-0xc] ;  /* 0xfffff40810197981 */ /* 0x000f28000c1e9900 */
[----:B------:R-:W4:Y:S01]  /*1160*/  LDG.E.CONSTANT R29, desc[UR8][R16.64] ;  /* 0x00000008101d7981 */ /* 0x000f22000c1e9900 */
[----:B--2---:R-:W-:Y:S01]  /*1170*/  FMUL R21, R21, R22 ;  /* 0x0000001615157220 */ /* 0x004fe20000400000 */
[----:B---3-5:R-:W-:-:S03]  /*1180*/  FADD R24, -R6, R23 ;  /* 0x0000001706187221 */ /* 0x028fc60000000100 */
[C---:B------:R-:W-:Y:S01]  /*1190*/  FADD R22, R21.reuse, R10 ;  /* 0x0000000a15167221 */ /* 0x040fe20000000000 */
[----:B------:R-:W2:Y:S01]  /*11a0*/  LDG.E.CONSTANT R23, desc[UR8][R16.64+-0x8] ;  /* 0xfffff80810177981 */ /* 0x000ea2000c1e9900 */
[----:B------:R-:W-:-:S03]  /*11b0*/  FMUL R24, R21, R24 ;  /* 0x0000001815187220 */ /* 0x000fc60000400000 */
[----:B------:R-:W3:Y:S04]  /*11c0*/  LDG.E.CONSTANT R21, desc[UR8][R12.64+-0x8] ;  /* 0xfffff8080c157981 */ /* 0x000ee8000c1e9900 */
[----:B------:R-:W3:Y:S01]  /*11d0*/  LDG.E.CONSTANT R10, desc[UR8][R14.64+-0x8] ;  /* 0xfffff8080e0a7981 */ /* 0x000ee2000c1e9900 */
[----:B----4-:R-:W-:Y:S01]  /*11e0*/  FMUL R27, R20, R27 ;  /* 0x0000001b141b7220 */ /* 0x010fe20000400000 */
[----:B------:R-:W-:Y:S01]  /*11f0*/  FADD R26, -R6, R25 ;  /* 0x00000019061a7221 */ /* 0x000fe20000000100 */
[----:B------:R-:W-:Y:S01]  /*1200*/  FFMA R20, R7, R24, R0 ;  /* 0x0000001807147223 */ /* 0x000fe20000000000 */
[----:B------:R-:W4:Y:S01]  /*1210*/  LDG.E.CONSTANT R25, desc[UR8][R16.64+-0x4] ;  /* 0xfffffc0810197981 */ /* 0x000f22000c1e9900 */
[----:B------:R-:W-:Y:S01]  /*1220*/  FADD R22, R22, R27 ;  /* 0x0000001b16167221 */ /* 0x000fe20000000000 */
[----:B------:R-:W-:-:S02]  /*1230*/  FMUL R26, R27, R26 ;  /* 0x0000001a1b1a7220 */ /* 0x000fc40000400000 */
[----:B------:R-:W4:Y:S04]  /*1240*/  LDG.E.CONSTANT R0, desc[UR8][R12.64+-0x4] ;  /* 0xfffffc080c007981 */ /* 0x000f28000c1e9900 */
[----:B------:R-:W4:Y:S01]  /*1250*/  LDG.E.CONSTANT R27, desc[UR8][R14.64+-0x4] ;  /* 0xfffffc080e1b7981 */ /* 0x000f22000c1e9900 */
[----:B--2---:R-:W-:Y:S01]  /*1260*/  FADD R24, -R6, R23 ;  /* 0x0000001706187221 */ /* 0x004fe20000000100 */
[----:B---3--:R-:W-:Y:S01]  /*1270*/  FMUL R21, R21, R10 ;  /* 0x0000000a15157220 */ /* 0x008fe20000400000 */
[----:B------:R-:W-:Y:S02]  /*1280*/  FFMA R10, R7, R26, R20 ;  /* 0x0000001a070a7223 */ /* 0x000fe40000000014 */
[----:B------:R-:W2:Y:S01]  /*1290*/  LDG.E.CONSTANT R20, desc[UR8][R12.64] ;  /* 0x000000080c147981 */ /* 0x000ea2000c1e9900 */
[----:B------:R-:W-:-:S04]  /*12a0*/  FMUL R23, R21, R24 ;  /* 0x0000001815177220 */ /* 0x000fc80000400000 */
[----:B------:R-:W-:Y:S02]  /*12b0*/  FFMA R10, R7, R23, R10 ;  /* 0x00000017070a7223 */ /* 0x000fe4000000000a */
[----:B------:R-:W2:Y:S01]  /*12c0*/  LDG.E.CONSTANT R23, desc[UR8][R14.64] ;  /* 0x000000080e177981 */ /* 0x000ea2000c1e9900 */
[----:B----4-:R-:W-:Y:S01]  /*12d0*/  FADD R24, -R6, R25 ;  /* 0x0000001906187221 */ /* 0x010fe20000000100 */
[----:B------:R-:W-:Y:S02]  /*12e0*/  FMUL R27, R0, R27 ;  /* 0x0000001b001b7220 */ /* 0x000fe40000400000 */
[----:B------:R-:W3:Y:S04]  /*12f0*/  LDG.E.CONSTANT R0, desc[UR8][R12.64+0x4] ;  /* 0x000004080c007981 */ /* 0x000ee8000c1e9900 */
[----:B------:R-:W3:Y:S01]  /*1300*/  LDG.E.CONSTANT R25, desc[UR8][R14.64+0x4] ;  /* 0x000004080e197981 */ /* 0x000ee2000c1e9900 */
[----:B------:R-:W-:-:S03]  /*1310*/  FADD R22, R22, R21 ;  /* 0x0000001516167221 */ /* 0x000fc60000000000 */
[----:B------:R-:W4:Y:S01]  /*1320*/  LDG.E.CONSTANT R21, desc[UR8][R16.64+0x4] ;  /* 0x0000040810157981 */ /* 0x000f22000c1e9900 */
[----:B------:R-:W-:Y:S01]  /*1330*/  FADD R22, R22, R27 ;  /* 0x0000001b16167221 */ /* 0x000fe20000000000 */
[----:B------:R-:W-:-:S04]  /*1340*/  FMUL R24, R27, R24 ;  /* 0x000000181b187220 */ /* 0x000fc80000400000 */
[----:B------:R-:W-:Y:S01]  /*1350*/  FFMA R10, R7, R24, R10 ;  /* 0x00000018070a7223 */ /* 0x000fe2000000000a */
[----:B--2---:R-:W-:Y:S01]  /*1360*/  FMUL R23, R20, R23 ;  /* 0x0000001714177220 */ /* 0x004fe20000400000 */
[----:B------:R-:W-:-:S03]  /*1370*/  FADD R20, -R6, R29 ;  /* 0x0000001d06147221 */ /* 0x000fc60000000100 */
[----:B------:R-:W-:Y:S01]  /*1380*/  FADD R22, R22, R23 ;  /* 0x0000001716167221 */ /* 0x000fe20000000000 */
[----:B------:R-:W-:Y:S02]  /*1390*/  FMUL R20, R23, R20 ;  /* 0x0000001417147220 */ /* 0x000fe40000400000 */
[----:B------:R-:W2:Y:S01]  /*13a0*/  LDG.E.CONSTANT R23, desc[UR8][R16.64+0x8] ;  /* 0x0000080810177981 */ /* 0x000ea2000c1e9900 */
[----:B---3--:R-:W-:-:S03]  /*13b0*/  FMUL R27, R0, R25 ;  /* 0x00000019001b7220 */ /* 0x008fc60000400000 */
[----:B------:R-:W3:Y:S04]  /*13c0*/  LDG.E.CONSTANT R25, desc[UR8][R12.64+0x8] ;  /* 0x000008080c197981 */ /* 0x000ee8000c1e9900 */
[----:B------:R-:W3:Y:S01]  /*13d0*/  LDG.E.CONSTANT R0, desc[UR8][R14.64+0x8] ;  /* 0x000008080e007981 */ /* 0x000ee2000c1e9900 */
[----:B----4-:R-:W-:Y:S01]  /*13e0*/  FADD R24, -R6, R21 ;  /* 0x0000001506187221 */ /* 0x010fe20000000100 */
[----:B------:R-:W-:Y:S01]  /*13f0*/  FFMA R20, R7, R20, R10 ;  /* 0x0000001407147223 */ /* 0x000fe2000000000a */
[----:B------:R-:W-:Y:S01]  /*1400*/  FADD R22, R22, R27 ;  /* 0x0000001b16167221 */ /* 0x000fe20000000000 */
[----:B------:R0:W4:Y:S01]  /*1410*/  LDG.E.CONSTANT R10, desc[UR8][R12.64+0xc] ;  /* 0x00000c080c0a7981 */ /* 0x000122000c1e9900 */
[----:B------:R-:W-:-:S03]  /*1420*/  FMUL R24, R27, R24 ;  /* 0x000000181b187220 */ /* 0x000fc60000400000 */
[----:B------:R1:W4:Y:S04]  /*1430*/  LDG.E.CONSTANT R21, desc[UR8][R14.64+0xc] ;  /* 0x00000c080e157981 */ /* 0x000328000c1e9900 */
[----:B------:R1:W4:Y:S01]  /*1440*/  LDG.E.CONSTANT R27, desc[UR8][R16.64+0xc] ;  /* 0x00000c08101b7981 */ /* 0x000322000c1e9900 */
[----:B------:R-:W-:Y:S02]  /*1450*/  IADD3 R19, PT, PT, R19, 0x8, RZ ;  /* 0x0000000813137810 */ /* 0x000fe40007ffe0ff */
[----:B0-----:R-:W-:Y:S01]  /*1460*/  IADD3 R12, P0, PT, R12, 0x20, RZ ;  /* 0x000000200c0c7810 */ /* 0x001fe20007f1e0ff */
[----:B------:R-:W-:-:S03]  /*1470*/  FFMA R20, R7, R24, R20 ;  /* 0x0000001807147223 */ /* 0x000fc60000000014 */
[----:B------:R-:W-:Y:S02]  /*1480*/  IADD3.X R13, PT, PT, RZ, R13, RZ, P0, !PT ;  /* 0x0000000dff0d7210 */ /* 0x000fe400007fe4ff */
[----:B------:R-:W-:Y:S02]  /*1490*/  ISETP.NE.AND P0, PT, R19, RZ, PT ;  /* 0x000000ff1300720c */ /* 0x000fe40003f05270 */
[----:B-1----:R-:W-:Y:S02]  /*14a0*/  IADD3 R14, P1, PT, R14, 0x20, RZ ;  /* 0x000000200e0e7810 */ /* 0x002fe40007f3e0ff */
[----:B------:R-:W-:Y:S02]  /*14b0*/  IADD3 R16, P2, PT, R16, 0x20, RZ ;  /* 0x0000002010107810 */ /* 0x000fe40007f5e0ff */
[----:B------:R-:W-:Y:S02]  /*14c0*/  IADD3.X R15, PT, PT, RZ, R15, RZ, P1, !PT ;  /* 0x0000000fff0f7210 */ /* 0x000fe40000ffe4ff */
[----:B------:R-:W-:-:S02]  /*14d0*/  IADD3.X R17, PT, PT, RZ, R17, RZ, P2, !PT ;  /* 0x00000011ff117210 */ /* 0x000fc400017fe4ff */
[----:B------:R-:W-:Y:S01]  /*14e0*/  IADD3 R11, PT, PT, R11, 0x8, RZ ;  /* 0x000000080b0b7810 */ /* 0x000fe20007ffe0ff */
[----:B---3--:R-:W-:Y:S01]  /*14f0*/  FMUL R25, R25, R0 ;  /* 0x0000000019197220 */ /* 0x008fe20000400000 */
[----:B--2---:R-:W-:-:S04]  /*1500*/  FADD R0, -R6, R23 ;  /* 0x0000001706007221 */ /* 0x004fc80000000100 */
[----:B------:R-:W-:Y:S01]  /*1510*/  FMUL R0, R25, R0 ;  /* 0x0000000019007220 */ /* 0x000fe20000400000 */
[----:B----4-:R-:W-:-:S03]  /*1520*/  FMUL R21, R10, R21 ;  /* 0x000000150a157220 */ /* 0x010fc60000400000 */
[----:B------:R-:W-:Y:S01]  /*1530*/  FFMA R20, R7, R0, R20 ;  /* 0x0000000007147223 */ /* 0x000fe20000000014 */
[----:B------:R-:W-:Y:S01]  /*1540*/  FADD R0, -R6, R27 ;  /* 0x0000001b06007221 */ /* 0x000fe20000000100 */
[----:B------:R-:W-:-:S03]  /*1550*/  FADD R22, R22, R25 ;  /* 0x0000001916167221 */ /* 0x000fc60000000000 */
[----:B------:R-:W-:Y:S01]  /*1560*/  FMUL R0, R21, R0 ;  /* 0x0000000015007220 */ /* 0x000fe20000400000 */
[----:B------:R-:W-:-:S03]  /*1570*/  FADD R10, R22, R21 ;  /* 0x00000015160a7221 */ /* 0x000fc60000000000 */
[----:B------:R-:W-:Y:S01]  /*1580*/  FFMA R0, R7, R0, R20 ;  /* 0x0000000007007223 */ /* 0x000fe20000000014 */
[----:B------:R-:W-:Y:S06]  /*1590*/  @P0 BRA `(.L_x_17) ;  /* 0xfffffff800d80947 */ /* 0x000fec000383ffff */
.L_x_16:
[----:B------:R-:W-:Y:S05]  /*15a0*/  BSYNC.RECONVERGENT B1 ;  /* 0x0000000000017941 */ /* 0x000fea0003800200 */
.L_x_15:
[----:B------:R-:W-:-:S13]  /*15b0*/  LOP3.LUT P0, R12, R18, 0x7, RZ, 0xc0, !PT ;  /* 0x00000007120c7812 */ /* 0x000fda000780c0ff */
[----:B------:R-:W-:Y:S05]  /*15c0*/  @!P0 BRA `(.L_x_6) ;  /* 0x0000000400508947 */ /* 0x000fea0003800000 */
[----:B------:R-:W-:Y:S01]  /*15d0*/  ISETP.GE.U32.AND P0, PT, R12, 0x4, PT ;  /* 0x000000040c00780c */ /* 0x000fe20003f06070 */
[----:B------:R-:W-:Y:S01]  /*15e0*/  BSSY.RECONVERGENT B1, `(.L_x_18) ;  /* 0x0000029000017945 */ /* 0x000fe20003800200 */
[----:B------:R-:W-:-:S04]  /*15f0*/  LOP3.LUT R28, R18, 0x3, RZ, 0xc0, !PT ;  /* 0x00000003121c7812 */ /* 0x000fc800078ec0ff */
[----:B------:R-:W-:-:S07]  /*1600*/  ISETP.NE.AND P1, PT, R28, RZ, PT ;  /* 0x000000ff1c00720c */ /* 0x000fce0003f25270 */
[----:B------:R-:W-:Y:S06]  /*1610*/  @!P0 BRA `(.L_x_19) ;  /* 0x0000000000948947 */ /* 0x000fec0003800000 */
[----:B------:R-:W0:Y:S01]  /*1620*/  LDC.64 R12, c[0x0][0x3a0] ;  /* 0x0000e800ff0c7b82 */ /* 0x000e220000000a00 */
[----:B------:R-:W-:-:S05]  /*1630*/  IMAD.WIDE.U32 R14, R11, 0x4, R4 ;  /* 0x000000040b0e7825 */ /* 0x000fca00078e0004 */
[----:B------:R-:W2:Y:S01]  /*1640*/  LDG.E.CONSTANT R29, desc[UR8][R14.64] ;  /* 0x000000080e1d7981 */ /* 0x000ea2000c1e9900 */
[----:B------:R-:W-:-:S03]  /*1650*/  IMAD.WIDE.U32 R16, R11, 0x4, R2 ;  /* 0x000000040b107825 */ /* 0x000fc600078e0002 */
[----:B------:R-:W3:Y:S04]  /*1660*/  LDG.E.CONSTANT R25, desc[UR8][R14.64+0x4] ;  /* 0x000004080e197981 */ /* 0x000ee8000c1e9900 */
[----:B------:R-:W4:Y:S04]  /*1670*/  LDG.E.CONSTANT R19, desc[UR8][R16.64] ;  /* 0x0000000810137981 */ /* 0x000f28000c1e9900 */
[----:B------:R-:W3:Y:S04]  /*1680*/  LDG.E.CONSTANT R23, desc[UR8][R16.64+0x4] ;  /* 0x0000040810177981 */ /* 0x000ee8000c1e9900 */
[----:B------:R-:W3:Y:S01]  /*1690*/  LDG.E.CONSTANT R22, desc[UR8][R14.64+0x8] ;  /* 0x000008080e167981 */ /* 0x000ee2000c1e9900 */
[----:B0-----:R-:W-:-:S03]  /*16a0*/  IMAD.WIDE.U32 R12, R11, 0x4, R12 ;  /* 0x000000040b0c7825 */ /* 0x001fc600078e000c */
[----:B------:R2:W3:Y:S04]  /*16b0*/  LDG.E.CONSTANT R24, desc[UR8][R14.64+0xc] ;  /* 0x00000c080e187981 */ /* 0x0004e8000c1e9900 */
[----:B------:R-:W2:Y:S04]  /*16c0*/  LDG.E.CONSTANT R26, desc[UR8][R12.64] ;  /* 0x000000080c1a7981 */ /* 0x000ea8000c1e9900 */
[----:B------:R-:W3:Y:S04]  /*16d0*/  LDG.E.CONSTANT R20, desc[UR8][R12.64+0x4] ;  /* 0x000004080c147981 */ /* 0x000ee8000c1e9900 */
[----:B------:R-:W3:Y:S04]  /*16e0*/  LDG.E.CONSTANT R21, desc[UR8][R16.64+0x8] ;  /* 0x0000080810157981 */ /* 0x000ee8000c1e9900 */
[----:B------:R0:W3:Y:S01]  /*16f0*/  LDG.E.CONSTANT R27, desc[UR8][R16.64+0xc] ;  /* 0x00000c08101b7981 */ /* 0x0000e2000c1e9900 */
[----:B--2---:R-:W-:-:S03]  /*1700*/  FMUL R15, R29, R26 ;  /* 0x0000001a1d0f7220 */ /* 0x004fc60000400000 */
[----:B------:R-:W2:Y:S04]  /*1710*/  LDG.E.CONSTANT R29, desc[UR8][R12.64+0x8] ;  /* 0x000008080c1d7981 */ /* 0x000ea8000c1e9900 */
[----:B------:R-:W2:Y:S01]  /*1720*/  LDG.E.CONSTANT R26, desc[UR8][R12.64+0xc] ;  /* 0x00000c080c1a7981 */ /* 0x000ea2000c1e9900 */
[C---:B----45:R-:W-:Y:S01]  /*1730*/  FADD R19, -R6.reuse, R19 ;  /* 0x0000001306137221 */ /* 0x070fe20000000100 */
[----:B---3--:R-:W-:Y:S01]  /*1740*/  FMUL R25, R25, R20 ;  /* 0x0000001419197220 */ /* 0x008fe20000400000 */
[----:B------:R-:W-:Y:S02]  /*1750*/  FADD R20, -R6, R23 ;  /* 0x0000001706147221 */ /* 0x000fe40000000100 */
[----:B------:R-:W-:Y:S01]  /*1760*/  FMUL R19, R19, R15 ;  /* 0x0000000f13137220 */ /* 0x000fe20000400000 */
[----:B------:R-:W-:Y:S01]  /*1770*/  FADD R10, R10, R15 ;  /* 0x0000000f0a0a7221 */ /* 0x000fe20000000000 */
[----:B0-----:R-:W-:Y:S01]  /*1780*/  FMUL R16, R20, R25 ;  /* 0x0000001914107220 */ /* 0x001fe20000400000 */
[----:B------:R-:W-:Y:S01]  /*1790*/  FADD R14, -R6, R21 ;  /* 0x00000015060e7221 */ /* 0x000fe20000000100 */
[----:B------:R-:W-:Y:S01]  /*17a0*/  FFMA R0, R7, R19, R0 ;  /* 0x0000001307007223 */ /* 0x000fe20000000000 */
[----:B------:R-:W-:-:S03]  /*17b0*/  FADD R10, R10, R25 ;  /* 0x000000190a0a7221 */ /* 0x000fc60000000000 */
[----:B------:R-:W-:Y:S01]  /*17c0*/  FFMA R0, R7, R16, R0 ;  /* 0x0000001007007223 */ /* 0x000fe20000000000 */
[----:B------:R-:W-:Y:S01]  /*17d0*/  FADD R16, -R6, R27 ;  /* 0x0000001b06107221 */ /* 0x000fe20000000100 */
[----:B------:R-:W-:Y:S01]  /*17e0*/  IADD3 R11, PT, PT, R11, 0x4, RZ ;  /* 0x000000040b0b7810 */ /* 0x000fe20007ffe0ff */
[----:B--2---:R-:W-:Y:S01]  /*17f0*/  FMUL R29, R22, R29 ;  /* 0x0000001d161d7220 */ /* 0x004fe20000400000 */
[----:B------:R-:W-:-:S03]  /*1800*/  FMUL R13, R24, R26 ;  /* 0x0000001a180d7220 */ /* 0x000fc60000400000 */
[----:B------:R-:W-:Y:S01]  /*1810*/  FMUL R12, R14, R29 ;  /* 0x0000001d0e0c7220 */ /* 0x000fe20000400000 */
[----:B------:R-:W-:Y:S01]  /*1820*/  FADD R10, R10, R29 ;  /* 0x0000001d0a0a7221 */ /* 0x000fe20000000000 */
[----:B------:R-:W-:Y:S02]  /*1830*/  FMUL R15, R16, R13 ;  /* 0x0000000d100f7220 */ /* 0x000fe40000400000 */
[----:B------:R-:W-:Y:S01]  /*1840*/  FFMA R0, R7, R12, R0 ;  /* 0x0000000c07007223 */ /* 0x000fe20000000000 */
[----:B------:R-:W-:-:S03]  /*1850*/  FADD R10, R10, R13 ;  /* 0x0000000d0a0a7221 */ /* 0x000fc60000000000 */
[----:B------:R-:W-:-:S07]  /*1860*/  FFMA R0, R7, R15, R0 ;  /* 0x0000000f07007223 */ /* 0x000fce0000000000 */
.L_x_19:
[----:B------:R-:W-:Y:S05]  /*1870*/  BSYNC.RECONVERGENT B1 ;  /* 0x0000000000017941 */ /* 0x000fea0003800200 */
.L_x_18:
[----:B------:R-:W-:Y:S05]  /*1880*/  @!P1 BRA `(.L_x_6) ;  /* 0x0000000000a09947 */ /* 0x000fea0003800000 */
[----:B------:R-:W-:Y:S01]  /*1890*/  ISETP.NE.AND P0, PT, R28, 0x1, PT ;  /* 0x000000011c00780c */ /* 0x000fe20003f05270 */
[----:B------:R-:W-:Y:S01]  /*18a0*/  BSSY.RECONVERGENT B1, `(.L_x_20) ;  /* 0x0000019000017945 */ /* 0x000fe20003800200 */
[----:B------:R-:W-:-:S04]  /*18b0*/  LOP3.LUT R18, R18, 0x1, RZ, 0xc0, !PT ;  /* 0x0000000112127812 */ /* 0x000fc800078ec0ff */
[----:B------:R-:W-:-:S07]  /*18c0*/  ISETP.NE.U32.AND P1, PT, R18, 0x1, PT ;  /* 0x000000011200780c */ /* 0x000fce0003f25070 */
[----:B------:R-:W-:Y:S06]  /*18d0*/  @!P0 BRA `(.L_x_21) ;  /* 0x0000000000548947 */ /* 0x000fec0003800000 */
[----:B------:R-:W0:Y:S01]  /*18e0*/  LDC.64 R16, c[0x0][0x3a0] ;  /* 0x0000e800ff107b82 */ /* 0x000e220000000a00 */
[----:B------:R-:W-:-:S04]  /*18f0*/  IMAD.WIDE.U32 R12, R11, 0x4, R4 ;  /* 0x000000040b0c7825 */ /* 0x000fc800078e0004 */
[C---:B------:R-:W-:Y:S01]  /*1900*/  IMAD.WIDE.U32 R14, R11.reuse, 0x4, R2 ;  /* 0x000000040b0e7825 */ /* 0x040fe200078e0002 */
[----:B------:R-:W2:Y:S04]  /*1910*/  LDG.E.CONSTANT R21, desc[UR8][R12.64] ;  /* 0x000000080c157981 */ /* 0x000ea8000c1e9900 */
[----:B------:R-:W3:Y:S04]  /*1920*/  LDG.E.CONSTANT R19, desc[UR8][R14.64] ;  /* 0x000000080e137981 */ /* 0x000ee8000c1e9900 */
[----:B------:R-:W4:Y:S04]  /*1930*/  LDG.E.CONSTANT R25, desc[UR8][R12.64+0x4] ;  /* 0x000004080c197981 */ /* 0x000f28000c1e9900 */
[----:B------:R-:W4:Y:S01]  /*1940*/  LDG.E.CONSTANT R23, desc[UR8][R14.64+0x4] ;  /* 0x000004080e177981 */ /* 0x000f22000c1e9900 */
[----:B0-----:R-:W-:-:S05]  /*1950*/  IMAD.WIDE.U32 R16, R11, 0x4, R16 ;  /* 0x000000040b107825 */ /* 0x001fca00078e0010 */
[----:B------:R-:W2:Y:S04]  /*1960*/  LDG.E.CONSTANT R18, desc[UR8][R16.64] ;  /* 0x0000000810127981 */ /* 0x000ea8000c1e9900 */
[----:B------:R-:W4:Y:S01]  /*1970*/  LDG.E.CONSTANT R20, desc[UR8][R16.64+0x4] ;  /* 0x0000040810147981 */ /* 0x000f22000c1e9900 */
[----:B------:R-:W-:Y:S01]  /*1980*/  IADD3 R11, PT, PT, R11, 0x2, RZ ;  /* 0x000000020b0b7810 */ /* 0x000fe20007ffe0ff */
[----:B--2---:R-:W-:Y:S01]  /*1990*/  FMUL R21, R21, R18 ;  /* 0x0000001215157220 */ /* 0x004fe20000400000 */
[C---:B---3-5:R-:W-:Y:S01]  /*19a0*/  FADD R18, -R6.reuse, R19 ;  /* 0x0000001306127221 */ /* 0x068fe20000000100 */
[----:B----4-:R-:W-:Y:S01]  /*19b0*/  FMUL R25, R25, R20 ;  /* 0x0000001419197220 */ /* 0x010fe20000400000 */
[----:B------:R-:W-:Y:S02]  /*19c0*/  FADD R20, -R6, R23 ;  /* 0x0000001706147221 */ /* 0x000fe40000000100 */
[----:B------:R-:W-:Y:S01]  /*19d0*/  FMUL R18, R18, R21 ;  /* 0x0000001512127220 */ /* 0x000fe20000400000 */
[----:B------:R-:W-:Y:S01]  /*19e0*/  FADD R10, R10, R21 ;  /* 0x000000150a0a7221 */ /* 0x000fe20000000000 */
[----:B------:R-:W-:-:S02]  /*19f0*/  FMUL R19, R20, R25 ;  /* 0x0000001914137220 */ /* 0x000fc40000400000 */
[----:B------:R-:W-:Y:S01]  /*1a00*/  FFMA R0, R7, R18, R0 ;  /* 0x0000001207007223 */ /* 0x000fe20000000000 */
[----:B------:R-:W-:-:S03]  /*1a10*/  FADD R10, R10, R25 ;  /* 0x000000190a0a7221 */ /* 0x000fc60000000000 */
[----:B------:R-:W-:-:S07]  /*1a20*/  FFMA R0, R7, R19, R0 ;  /* 0x0000001307007223 */ /* 0x000fce0000000000 */
.L_x_21:
[----:B------:R-:W-:Y:S05]  /*1a30*/  BSYNC.RECONVERGENT B1 ;  /* 0x0000000000017941 */ /* 0x000fea0003800200 */
.L_x_20:
[----:B------:R-:W-:Y:S05]  /*1a40*/  @P1 BRA `(.L_x_6) ;  /* 0x0000000000301947 */ /* 0x000fea0003800000 */
[----:B------:R-:W0:Y:S01]  /*1a50*/  LDC.64 R12, c[0x0][0x3a0] ;  /* 0x0000e800ff0c7b82 */ /* 0x000e220000000a00 */
[----:B------:R-:W-:-:S04]  /*1a60*/  IMAD.WIDE.U32 R14, R11, 0x4, R2 ;  /* 0x000000040b0e7825 */ /* 0x000fc800078e0002 */
[C---:B------:R-:W-:Y:S02]  /*1a70*/  IMAD.WIDE.U32 R16, R11.reuse, 0x4, R4 ;  /* 0x000000040b107825 */ /* 0x040fe400078e0004 */
[----:B------:R-:W2:Y:S04]  /*1a80*/  LDG.E.CONSTANT R15, desc[UR8][R14.64] ;  /* 0x000000080e0f7981 */ /* 0x000ea8000c1e9900 */
[----:B------:R-:W3:Y:S01]  /*1a90*/  LDG.E.CONSTANT R17, desc[UR8][R16.64] ;  /* 0x0000000810117981 */ /* 0x000ee2000c1e9900 */
[----:B0-----:R-:W-:-:S06]  /*1aa0*/  IMAD.WIDE.U32 R12, R11, 0x4, R12 ;  /* 0x000000040b0c7825 */ /* 0x001fcc00078e000c */
[----:B------:R-:W3:Y:S01]  /*1ab0*/  LDG.E.CONSTANT R12, desc[UR8][R12.64] ;  /* 0x000000080c0c7981 */ /* 0x000ee2000c1e9900 */
[----:B--2--5:R-:W-:Y:S01]  /*1ac0*/  FADD R18, -R6, R15 ;  /* 0x0000000f06127221 */ /* 0x024fe20000000100 */
[----:B---3--:R-:W-:-:S04]  /*1ad0*/  FMUL R11, R12, R17 ;  /* 0x000000110c0b7220 */ /* 0x008fc80000400000 */
[----:B------:R-:W-:Y:S01]  /*1ae0*/  FMUL R18, R11, R18 ;  /* 0x000000120b127220 */ /* 0x000fe20000400000 */
[----:B------:R-:W-:-:S03]  /*1af0*/  FADD R10, R10, R11 ;  /* 0x0000000b0a0a7221 */ /* 0x000fc60000000000 */
[----:B------:R-:W-:-:S07]  /*1b00*/  FFMA R0, R7, R18, R0 ;  /* 0x0000001207007223 */ /* 0x000fce0000000000 */
.L_x_6:
[----:B------:R-:W-:Y:S05]  /*1b10*/  BSYNC.RECONVERGENT B0 ;  /* 0x0000000000007941 */ /* 0x000fea0003800200 */
.L_x_5:
[----:B------:R-:W0:Y:S01]  /*1b20*/  SHFL.DOWN PT, R11, R10, 0x10, 0x1f ;  /* 0x0a001f000a0b7f89 */ /* 0x000e2200000e0000 */
[----:B------:R-:W1:Y:S01]  /*1b30*/  S2UR UR5, SR_CgaCtaId ;  /* 0x00000000000579c3 */ /* 0x000e620000008800 */
[----:B------:R-:W-:Y:S01]  /*1b40*/  UMOV UR4, 0x400 ;  /* 0x0000040000047882 */ /* 0x000fe20000000000 */
[----:B------:R-:W2:Y:S06]  /*1b50*/  LDCU UR7, c[0x0][0x360] ;  /* 0x00006c00ff0777ac */ /* 0x000eac0008000800 */
[----:B------:R-:W-:Y:S06]  /*1b60*/  BAR.SYNC.DEFER_BLOCKING 0x0 ;  /* 0x0000000000007b1d */ /* 0x000fec0000010000 */
[----:B------:R-:W-:Y:S01]  /*1b70*/  BSSY B0, `(.L_x_22) ;  /* 0x0000022000007945 */ /* 0x000fe20003800000 */
[----:B--2---:R-:W-:Y:S01]  /*1b80*/  USHF.R.U32.HI UR6, URZ, 0x5, UR7 ;  /* 0x00000005ff067899 */ /* 0x004fe20008011607 */
[----:B0-----:R-:W-:Y:S01]  /*1b90*/  FADD R11, R11, R10 ;  /* 0x0000000a0b0b7221 */ /* 0x001fe20000000000 */
[----:B-1----:R-:W-:Y:S01]  /*1ba0*/  ULEA UR4, UR5, UR4, 0x18 ;  /* 0x0000000405047291 */ /* 0x002fe2000f8ec0ff */
[----:B------:R-:W-:-:S03]  /*1bb0*/  HFMA2 R10, -RZ, RZ, 0, 0 ;  /* 0x00000000ff0a7431 */ /* 0x000fc600000001ff */
[----:B------:R-:W-:Y:S01]  /*1bc0*/  ISETP.GE.U32.AND P0, PT, R9, UR6, PT ;  /* 0x0000000609007c0c */ /* 0x000fe2000bf06070 */
[----:B------:R-:W0:Y:S02]  /*1bd0*/  SHFL.DOWN PT, R12, R11, 0x8, 0x1f ;  /* 0x09001f000b0c7f89 */ /* 0x000e2400000e0000 */
[----:B0-----:R-:W-:-:S05]  /*1be0*/  FADD R12, R11, R12 ;  /* 0x0000000c0b0c7221 */ /* 0x001fca0000000000 */
[----:B------:R-:W0:Y:S02]  /*1bf0*/  SHFL.DOWN PT, R13, R12, 0x4, 0x1f ;  /* 0x08801f000c0d7f89 */ /* 0x000e2400000e0000 */
[----:B0-----:R-:W-:Y:S01]  /*1c00*/  FADD R14, R12, R13 ;  /* 0x0000000d0c0e7221 */ /* 0x001fe20000000000 */
[----:B------:R-:W-:-:S04]  /*1c10*/  LEA.HI R12, R9, UR4, RZ, 0x1d ;  /* 0x00000004090c7c11 */ /* 0x000fc8000f8fe8ff */
[----:B------:R-:W0:Y:S02]  /*1c20*/  SHFL.DOWN PT, R13, R14, 0x2, 0x1f ;  /* 0x08401f000e0d7f89 */ /* 0x000e2400000e0000 */
[----:B0-----:R-:W-:Y:S01]  /*1c30*/  FADD R15, R14, R13 ;  /* 0x0000000d0e0f7221 */ /* 0x001fe20000000000 */
[----:B------:R-:W-:-:S04]  /*1c40*/  LOP3.LUT P1, R13, R9, 0x1f, RZ, 0xc0, !PT ;  /* 0x0000001f090d7812 */ /* 0x000fc8000782c0ff */
[----:B------:R-:W0:Y:S01]  /*1c50*/  SHFL.DOWN PT, R16, R15, 0x1, 0x1f ;  /* 0x08201f000f107f89 */ /* 0x000e2200000e0000 */
[----:B------:R-:W-:Y:S01]  /*1c60*/  LEA R11, R13, UR4, 0x2 ;  /* 0x000000040d0b7c11 */ /* 0x000fe2000f8e10ff */
[----:B0-----:R-:W-:-:S07]  /*1c70*/  FADD R17, R15, R16 ;  /* 0x000000100f117221 */ /* 0x001fce0000000000 */
[----:B------:R0:W-:Y:S01]  /*1c80*/  @!P1 STS [R12], R17 ;  /* 0x000000110c009388 */ /* 0x0001e20000000800 */
[----:B------:R-:W-:Y:S01]  /*1c90*/  BAR.SYNC.DEFER_BLOCKING 0x0 ;  /* 0x0000000000007b1d */ /* 0x000fe20000010000 */
[----:B------:R-:W-:-:S05]  /*1ca0*/  ISETP.GT.U32.AND P1, PT, R9, 0x1f, PT ;  /* 0x0000001f0900780c */ /* 0x000fca0003f24070 */
[----:B------:R0:W1:Y:S08]  /*1cb0*/  @!P0 LDS R10, [R11] ;  /* 0x000000000b0a8984 */ /* 0x0000700000000800 */
[----:B0-----:R-:W-:Y:S05]  /*1cc0*/  @P1 BRA `(.L_x_23) ;  /* 0x0000000000301947 */ /* 0x001fea0003800000 */
[----:B------:R-:W-:-:S03]  /*1cd0*/  UMOV UR5, 0xffffffff ;  /* 0xffffffff00057882 */ /* 0x000fc60000000000 */
[----:B------:R-:W-:Y:S05]  /*1ce0*/  BRA.DIV UR5, `(.L_x_24) ;  /* 0x0000000605c47947 */ /* 0x000fea000b800000 */
[----:B-1----:R-:W0:Y:S02]  /*1cf0*/  SHFL.DOWN PT, R17, R10, 0x10, 0x1f ;  /* 0x0a001f000a117f89 */ /* 0x002e2400000e0000 */
[----:B0-----:R-:W-:-:S05]  /*1d00*/  FADD R17, R10, R17 ;  /* 0x000000110a117221 */ /* 0x001fca0000000000 */
[----:B------:R-:W0:Y:S02]  /*1d10*/  SHFL.DOWN PT, R18, R17, 0x8, 0x1f ;  /* 0x09001f0011127f89 */ /* 0x000e2400000e0000 */
[----:B0-----:R-:W-:-:S05]  /*1d20*/  FADD R18, R17, R18 ;  /* 0x0000001211127221 */ /* 0x001fca0000000000 */
[----:B------:R-:W0:Y:S02]  /*1d30*/  SHFL.DOWN PT, R19, R18, 0x4, 0x1f ;  /* 0x08801f0012137f89 */ /* 0x000e2400000e0000 */
[----:B0-----:R-:W-:-:S05]  /*1d40*/  FADD R19, R18, R19 ;  /* 0x0000001312137221 */ /* 0x001fca0000000000 */
[----:B------:R-:W0:Y:S02]  /*1d50*/  SHFL.DOWN PT, R20, R19, 0x2, 0x1f ;  /* 0x08401f0013147f89 */ /* 0x000e2400000e0000 */
[----:B0-----:R-:W-:-:S05]  /*1d60*/  FADD R20, R19, R20 ;  /* 0x0000001413147221 */ /* 0x001fca0000000000 */
[----:B------:R0:W1:Y:S02]  /*1d70*/  SHFL.DOWN PT, R21, R20, 0x1, 0x1f ;  /* 0x08201f0014157f89 */ /* 0x00006400000e0000 */
.L_x_37:
[----:B-1----:R-:W-:-:S07]  /*1d80*/  FADD R10, R20, R21 ;  /* 0x00000015140a7221 */ /* 0x002fce0000000000 */
.L_x_23:
[----:B------:R-:W-:Y:S05]  /*1d90*/  BSYNC B0 ;  /* 0x0000000000007941 */ /* 0x000fea0003800000 */
.L_x_22:
[----:B------:R-:W-:Y:S01]  /*1da0*/  UMOV UR5, 0xffffffff ;  /* 0xffffffff00057882 */ /* 0x000fe20000000000 */
[----:B------:R-:W-:Y:S02]  /*1db0*/  ISETP.NE.AND P2, PT, R13, RZ, PT ;  /* 0x000000ff0d00720c */ /* 0x000fe40003f45270 */
[----:B------:R-:W-:Y:S11]  /*1dc0*/  BRA.DIV UR5, `(.L_x_25) ;  /* 0x0000000a051c7947 */ /* 0x000ff6000b800000 */
[----:B------:R-:W2:Y:S02]  /*1dd0*/  SHFL.DOWN PT, R13, R0, 0x10, 0x1f ;  /* 0x0a001f00000d7f89 */ /* 0x000ea400000e0000 */
[----:B--2---:R-:W-:-:S05]  /*1de0*/  FADD R13, R13, R0 ;  /* 0x000000000d0d7221 */ /* 0x004fca0000000000 */
[----:B------:R-:W2:Y:S02]  /*1df0*/  SHFL.DOWN PT, R18, R13, 0x8, 0x1f ;  /* 0x09001f000d127f89 */ /* 0x000ea400000e0000 */
[----:B--2---:R-:W-:-:S05]  /*1e00*/  FADD R18, R13, R18 ;  /* 0x000000120d127221 */ /* 0x004fca0000000000 */
[----:B------:R-:W2:Y:S02]  /*1e10*/  SHFL.DOWN PT, R17, R18, 0x4, 0x1f ;  /* 0x08801f0012117f89 */ /* 0x000ea400000e0000 */
[----:B--2---:R-:W-:-:S05]  /*1e20*/  FADD R17, R18, R17 ;  /* 0x0000001112117221 */ /* 0x004fca0000000000 */
[----:B0-----:R-:W0:Y:S02]  /*1e30*/  SHFL.DOWN PT, R20, R17, 0x2, 0x1f ;  /* 0x08401f0011147f89 */ /* 0x001e2400000e0000 */
[----:B0-----:R-:W-:-:S05]  /*1e40*/  FADD R20, R17, R20 ;  /* 0x0000001411147221 */ /* 0x001fca0000000000 */
[----:B------:R0:W2:Y:S02]  /*1e50*/  SHFL.DOWN PT, R19, R20, 0x1, 0x1f ;  /* 0x08201f0014137f89 */ /* 0x0000a400000e0000 */
.L_x_44:
[----:B------:R-:W-:Y:S05]  /*1e60*/  WARPSYNC.ALL ;  /* 0x0000000000007948 */ /* 0x000fea0003800000 */
[----:B------:R-:W-:Y:S01]  /*1e70*/  BAR.SYNC.DEFER_BLOCKING 0x0 ;  /* 0x0000000000007b1d */ /* 0x000fe20000010000 */
[----:B--2---:R-:W-:Y:S01]  /*1e80*/  FADD R19, R20, R19 ;  /* 0x0000001314137221 */ /* 0x004fe20000000000 */
[----:B------:R-:W-:-:S04]  /*1e90*/  HFMA2 R0, -RZ, RZ, 0, 0 ;  /* 0x00000000ff007431 */ /* 0x000fc800000001ff */
[----:B------:R2:W-:Y:S02]  /*1ea0*/  @!P2 STS [R12], R19 ;  /* 0x000000130c00a388 */ /* 0x0005e40000000800 */
[----:B------:R-:W-:Y:S06]  /*1eb0*/  BAR.SYNC.DEFER_BLOCKING 0x0 ;  /* 0x0000000000007b1d */ /* 0x000fec0000010000 */
[----:B------:R2:W3:Y:S01]  /*1ec0*/  @!P0 LDS R0, [R11] ;  /* 0x000000000b008984 */ /* 0x0004e20000000800 */
[----:B------:R-:W-:Y:S05]  /*1ed0*/  @P1 BRA `(.L_x_26) ;  /* 0x0000000000381947 */ /* 0x000fea0003800000 */
[----:B------:R-:W-:-:S03]  /*1ee0*/  UMOV UR5, 0xffffffff ;  /* 0xffffffff00057882 */ /* 0x000fc60000000000 */
[----:B------:R-:W-:Y:S05]  /*1ef0*/  BRA.DIV UR5, `(.L_x_27) ;  /* 0x0000000a05747947 */ /* 0x000fea000b800000 */
[----:B--23--:R-:W2:Y:S02]  /*1f00*/  SHFL.DOWN PT, R11, R0, 0x10, 0x1f ;  /* 0x0a001f00000b7f89 */ /* 0x00cea400000e0000 */
[----:B--2---:R-:W-:-:S05]  /*1f10*/  FADD R11, R11, R0 ;  /* 0x000000000b0b7221 */ /* 0x004fca0000000000 */
[----:B------:R-:W2:Y:S02]  /*1f20*/  SHFL.DOWN PT, R12, R11, 0x8, 0x1f ;  /* 0x09001f000b0c7f89 */ /* 0x000ea400000e0000 */
[----:B--2---:R-:W-:-:S05]  /*1f30*/  FADD R12, R11, R12 ;  /* 0x0000000c0b0c7221 */ /* 0x004fca0000000000 */
[----:B------:R-:W2:Y:S02]  /*1f40*/  SHFL.DOWN PT, R13, R12, 0x4, 0x1f ;  /* 0x08801f000c0d7f89 */ /* 0x000ea400000e0000 */
[----:B--2---:R-:W-:-:S05]  /*1f50*/  FADD R13, R12, R13 ;  /* 0x0000000d0c0d7221 */ /* 0x004fca0000000000 */
[----:B------:R-:W2:Y:S02]  /*1f60*/  SHFL.DOWN PT, R18, R13, 0x2, 0x1f ;  /* 0x08401f000d127f89 */ /* 0x000ea400000e0000 */
[----:B--2---:R-:W-:-:S05]  /*1f70*/  FADD R18, R13, R18 ;  /* 0x000000120d127221 */ /* 0x004fca0000000000 */
[----:B------:R2:W3:Y:S02]  /*1f80*/  SHFL.DOWN PT, R17, R18, 0x1, 0x1f ;  /* 0x08201f0012117f89 */ /* 0x0004e400000e0000 */
.L_x_50:
[----:B------:R-:W-:Y:S01]  /*1f90*/  ISETP.NE.AND P0, PT, R9, RZ, PT ;  /* 0x000000ff0900720c */ /* 0x000fe20003f05270 */
[----:B---3--:R-:W-:-:S12]  /*1fa0*/  FADD R11, R18, R17 ;  /* 0x00000011120b7221 */ /* 0x008fd80000000000 */
[----:B-1----:R4:W-:Y:S02]  /*1fb0*/  @!P0 STS.64 [UR4], R10 ;  /* 0x0000000aff008988 */ /* 0x0029e40008000a04 */
.L_x_26:
[----:B------:R-:W-:Y:S05]  /*1fc0*/  WARPSYNC.ALL ;  /* 0x0000000000007948 */ /* 0x000fea0003800000 */
[----:B------:R-:W-:Y:S01]  /*1fd0*/  BAR.SYNC.DEFER_BLOCKING 0x0 ;  /* 0x0000000000007b1d */ /* 0x000fe20000010000 */
[----:B--2---:R-:W-:-:S04]  /*1fe0*/  I2FP.F32.S32 R12, UR10 ;  /* 0x0000000a000c7c45 */ /* 0x004fc80008201400 */
[----:B---3--:R-:W-:-:S04]  /*1ff0*/  IADD3 R0, PT, PT, R12, 0x1800000, RZ ;  /* 0x018000000c007810 */ /* 0x008fc80007ffe0ff */
[----:B------:R-:W-:-:S04]  /*2000*/  LOP3.LUT R0, R0, 0x7f800000, RZ, 0xc0, !PT ;  /* 0x7f80000000007812 */ /* 0x000fc800078ec0ff */
[----:B------:R-:W-:Y:S01]  /*2010*/  ISETP.GT.U32.AND P0, PT, R0, 0x1ffffff, PT ;  /* 0x01ffffff0000780c */ /* 0x000fe20003f04070 */
[----:B-1--4-:R-:W1:-:S12]  /*2020*/  LDS.64 R10, [UR4] ;  /* 0x00000004ff0a7984 */ /* 0x012e580008000a00 */
[----:B------:R-:W-:Y:S05]  /*2030*/  @P0 BRA `(.L_x_28) ;  /* 0x0000000000100947 */ /* 0x000fea0003800000 */
[----:B------:R-:W-:-:S07]  /*2040*/  MOV R14, 0x2060 ;  /* 0x00002060000e7802 */ /* 0x000fce0000000f00 */
[----:B01---5:R-:W-:Y:S05]  /*2050*/  CALL.REL.NOINC `($__internal_0_$__cuda_sm20_rcp_rn_f32_slowpath) ;  /* 0x0000000800b07944 */ /* 0x023fea0003c00000 */
[----:B------:R-:W-:Y:S01]  /*2060*/  MOV R0, R13 ;  /* 0x0000000d00007202 */ /* 0x000fe20000000f00 */
[----:B------:R-:W-:Y:S06]  /*2070*/  BRA `(.L_x_29) ;  /* 0x0000000000107947 */ /* 0x000fec0003800000 */
.L_x_28:
[----:B------:R-:W2:Y:S02]  /*2080*/  MUFU.RCP R13, R12 ;  /* 0x0000000c000d7308 */ /* 0x000ea40000001000 */
[----:B--2---:R-:W-:-:S04]  /*2090*/  FFMA R0, R12, R13, -1 ;  /* 0xbf8000000c007423 */ /* 0x004fc8000000000d */
[----:B------:R-:W-:-:S04]  /*20a0*/  FADD.FTZ R0, -R0, -RZ ;  /* 0x800000ff00007221 */ /* 0x000fc80000010100 */
[----:B------:R-:W-:-:S07]  /*20b0*/  FFMA R0, R13, R0, R13 ;  /* 0x000000000d007223 */ /* 0x000fce000000000d */
.L_x_29:
[----:B------:R-:W2:Y:S02]  /*20c0*/  LDCU UR6, c[0x0][0x3b0] ;  /* 0x00007600ff0677ac */ /* 0x000ea40008000800 */
[----:B--2---:R-:W-:-:S13]  /*20d0*/  ISETP.GE.AND P0, PT, R9, UR6, PT ;  /* 0x0000000609007c0c */ /* 0x004fda000bf06270 */
[----:B------:R-:W-:Y:S05]  /*20e0*/  @P0 EXIT ;  /* 0x000000000000094d */ /* 0x000fea0003800000 */
[----:B------:R-:W2:Y:S01]  /*20f0*/  LDCU.64 UR10, c[0x0][0x3a0] ;  /* 0x00007400ff0a77ac */ /* 0x000ea20008000a00 */
[----:B------:R-:W3:Y:S01]  /*2100*/  LDC.64 R14, c[0x0][0x3a0] ;  /* 0x0000e800ff0e7b82 */ /* 0x000ee20000000a00 */
[----:B-----5:R-:W-:Y:S01]  /*2110*/  FMUL R0, R7, R0 ;  /* 0x0000000007007220 */ /* 0x020fe20000400000 */
[----:B------:R-:W4:Y:S01]  /*2120*/  LDCU.64 UR4, c[0x0][0x3a8] ;  /* 0x00007500ff0477ac */ /* 0x000f220008000a00 */
[----:B------:R-:W0:Y:S01]  /*2130*/  LDCU.64 UR12, c[0x0][0x3a8] ;  /* 0x00007500ff0c77ac */ /* 0x000e220008000a00 */
[----:B--2---:R-:W-:-:S04]  /*2140*/  UISETP.NE.U32.AND UP0, UPT, UR10, URZ, UPT ;  /* 0x000000ff0a00728c */ /* 0x004fc8000bf05070 */
[----:B------:R-:W-:-:S09]  /*2150*/  UISETP.NE.AND.EX UP0, UPT, UR11, URZ, UPT, UP0 ;  /* 0x000000ff0b00728c */ /* 0x000fd2000bf05300 */
[----:B0---4-:R-:W-:Y:S05]  /*2160*/  BRA.U !UP0, `(.L_x_30) ;  /* 0x0000000108587547 */ /* 0x011fea000b800000 */
.L_x_31:
[----:B0-----:R-:W-:-:S04]  /*2170*/  IMAD.WIDE R16, R9, 0x4, R2 ;  /* 0x0000000409107825 */ /* 0x001fc800078e0202 */
[C---:B---3--:R-:W-:Y:S02]  /*2180*/  IMAD.WIDE R20, R9.reuse, 0x4, R14 ;  /* 0x0000000409147825 */ /* 0x048fe400078e020e */
[----:B------:R-:W2:Y:S02]  /*2190*/  LDG.E.CONSTANT R17, desc[UR8][R16.64] ;  /* 0x0000000810117981 */ /* 0x000ea4000c1e9900 */
[----:B------:R-:W-:Y:S02]  /*21a0*/  IMAD.WIDE R18, R9, 0x4, R4 ;  /* 0x0000000409127825 */ /* 0x000fe400078e0204 */
[----:B------:R-:W3:Y:S04]  /*21b0*/  LDG.E.CONSTANT R21, desc[UR8][R20.64] ;  /* 0x0000000814157981 */ /* 0x000ee8000c1e9900 */
[----:B------:R-:W4:Y:S01]  /*21c0*/  LDG.E.CONSTANT R18, desc[UR8][R18.64] ;  /* 0x0000000812127981 */ /* 0x000f22000c1e9900 */
[----:B--2---:R-:W-:-:S04]  /*21d0*/  FADD R22, -R6, R17 ;  /* 0x0000001106167221 */ /* 0x004fc80000000100 */
[----:B------:R-:W-:Y:S01]  /*21e0*/  FMUL R22, R7, R22 ;  /* 0x0000001607167220 */ /* 0x000fe20000400000 */
[----:B---3--:R-:W-:-:S03]  /*21f0*/  FMUL R13, R12, R21 ;  /* 0x000000150c0d7220 */ /* 0x008fc60000400000 */
[----:B-1----:R-:W-:Y:S01]  /*2200*/  FMUL R23, R11, R22 ;  /* 0x000000160b177220 */ /* 0x002fe20000400000 */
[----:B------:R-:W-:-:S03]  /*2210*/  IADD3 R22, P0, PT, R8, R9, RZ ;  /* 0x0000000908167210 */ /* 0x000fc60007f1e0ff */
[----:B----4-:R-:W-:Y:S01]  /*2220*/  FFMA R13, R18, R13, -R23 ;  /* 0x0000000d120d7223 */ /* 0x010fe20000000817 */
[C---:B------:R-:W-:Y:S02]  /*2230*/  LEA.HI.X.SX32 R17, R9.reuse, RZ, 0x1, P0 ;  /* 0x000000ff09117211 */ /* 0x040fe400000f0eff */
[----:B------:R-:W-:Y:S01]  /*2240*/  LEA R16, P0, R22, UR4, 0x2 ;  /* 0x0000000416107c11 */ /* 0x000fe2000f8010ff */
[----:B------:R-:W-:Y:S01]  /*2250*/  FADD R13, -R10, R13 ;  /* 0x0000000d0a0d7221 */ /* 0x000fe20000000100 */
[----:B------:R-:W-:Y:S02]  /*2260*/  IADD3 R9, PT, PT, R9, UR7, RZ ;  /* 0x0000000709097c10 */ /* 0x000fe4000fffe0ff */
[----:B------:R-:W-:Y:S01]  /*2270*/  LEA.HI.X R17, R22, UR5, R17, 0x2, P0 ;  /* 0x0000000516117c11 */ /* 0x000fe200080f1411 */
[----:B------:R-:W-:Y:S01]  /*2280*/  FMUL R13, R0, R13 ;  /* 0x0000000d000d7220 */ /* 0x000fe20000400000 */
[----:B------:R-:W-:-:S04]  /*2290*/  ISETP.GE.AND P0, PT, R9, UR6, PT ;  /* 0x0000000609007c0c */ /* 0x000fc8000bf06270 */
[----:B------:R0:W-:Y:S09]  /*22a0*/  STG.E desc[UR8][R16.64], R13 ;  /* 0x0000000d10007986 */ /* 0x0001f2000c101908 */
[----:B------:R-:W-:Y:S05]  /*22b0*/  @!P0 BRA `(.L_x_31) ;  /* 0xfffffffc00ac8947 */ /* 0x000fea000383ffff */
[----:B------:R-:W-:Y:S05]  /*22c0*/  EXIT ;  /* 0x000000000000794d */ /* 0x000fea0003800000 */
.L_x_30:
[----:B------:R-:W-:-:S06]  /*22d0*/  IMAD.WIDE R16, R9, 0x4, R2 ;  /* 0x0000000409107825 */ /* 0x000fcc00078e0202 */
[----:B------:R-:W3:Y:S01]  /*22e0*/  LDG.E.CONSTANT R17, desc[UR8][R16.64] ;  /* 0x0000000810117981 */ /* 0x000ee2000c1e9900 */
[----:B------:R-:W-:-:S05]  /*22f0*/  IMAD.WIDE R18, R9, 0x4, R4 ;  /* 0x0000000409127825 */ /* 0x000fca00078e0204 */
[----:B0-----:R-:W2:Y:S01]  /*2300*/  LDG.E.CONSTANT R13, desc[UR8][R18.64] ;  /* 0x00000008120d7981 */ /* 0x001ea2000c1e9900 */
[----:B------:R-:W-:Y:S01]  /*2310*/  IADD3 R20, P0, PT, R8, R9, RZ ;  /* 0x0000000908147210 */ /* 0x000fe20007f1e0ff */
[----:B---3--:R-:W-:-:S04]  /*2320*/  FADD R14, -R6, R17 ;  /* 0x00000011060e7221 */ /* 0x008fc80000000100 */
[----:B------:R-:W-:-:S04]  /*2330*/  FMUL R14, R7, R14 ;  /* 0x0000000e070e7220 */ /* 0x000fc80000400000 */
[----:B-1----:R-:W-:-:S04]  /*2340*/  FMUL R15, R11, R14 ;  /* 0x0000000e0b0f7220 */ /* 0x002fc80000400000 */
[----:B--2---:R-:W-:Y:S01]  /*2350*/  FFMA R13, R12, R13, -R15 ;  /* 0x0000000d0c0d7223 */ /* 0x004fe2000000080f */
        /* <DEDUP_REMOVED lines=10> */
.L_x_24:
[----:B------:R-:W-:Y:S01]  /*2400*/  HFMA2 R14, -RZ, RZ, 0, 9.5367431640625e-07 ;  /* 0x00000010ff0e7431 */ /* 0x000fe200000001ff */
[----:B-1----:R-:W-:Y:S02]  /*2410*/  MOV R23, R10 ;  /* 0x0000000a00177202 */ /* 0x002fe40000000f00 */
[----:B------:R-:W-:Y:S02]  /*2420*/  MOV R15, 0x1f ;  /* 0x0000001f000f7802 */ /* 0x000fe40000000f00 */
[----:B------:R-:W-:-:S07]  /*2430*/  MOV R16, 0xffffffff ;  /* 0xffffffff00107802 */ /* 0x000fce0000000f00 */
[----:B-----5:R-:W-:Y:S05]  /*2440*/  WARPSYNC.COLLECTIVE R16, `(.L_x_32) ;  /* 0x0000000010087348 */ /* 0x020fea0003c00000 */
[----:B------:R0:W1:Y:S02]  /*2450*/  SHFL.DOWN P3, R21, R23, R14, R15 ;  /* 0x0800000e17157389 */ /* 0x000064000006000f */
[----:B01---5:R-:W-:Y:S05]  /*2460*/  ENDCOLLECTIVE ;  /* 0x000000000000791b */ /* 0x023fea0003800000 */
.L_x_32:
[----:B------:R-:W-:Y:S01]  /*2470*/  HFMA2 R14, -RZ, RZ, 0, 4.76837158203125e-07 ;  /* 0x00000008ff0e7431 */ /* 0x000fe200000001ff */
[----:B------:R-:W-:-:S05]  /*2480*/  MOV R17, R21 ;  /* 0x0000001500117202 */ /* 0x000fca0000000f00 */
[----:B------:R-:W-:-:S05]  /*2490*/  FADD R17, R10, R17 ;  /* 0x000000110a117221 */ /* 0x000fca0000000000 */
[----:B------:R-:W-:-:S07]  /*24a0*/  MOV R23, R17 ;  /* 0x0000001100177202 */ /* 0x000fce0000000f00 */
[----:B------:R-:W-:Y:S05]  /*24b0*/  WARPSYNC.COLLECTIVE R16, `(.L_x_33) ;  /* 0x0000000010087348 */ /* 0x000fea0003c00000 */
[----:B------:R0:W1:Y:S02]  /*24c0*/  SHFL.DOWN P3, R21, R23, R14, R15 ;  /* 0x0800000e17157389 */ /* 0x000064000006000f */
[----:B01----:R-:W-:Y:S05]  /*24d0*/  ENDCOLLECTIVE ;  /* 0x000000000000791b */ /* 0x003fea0003800000 */
.L_x_33:
[----:B------:R-:W-:Y:S01]  /*24e0*/  HFMA2 R14, -RZ, RZ, 0, 2.384185791015625e-07 ;  /* 0x00000004ff0e7431 */ /* 0x000fe200000001ff */
[----:B------:R-:W-:-:S05]  /*24f0*/  MOV R18, R21 ;  /* 0x0000001500127202 */ /* 0x000fca0000000f00 */
[----:B------:R-:W-:-:S05]  /*2500*/  FADD R18, R17, R18 ;  /* 0x0000001211127221 */ /* 0x000fca0000000000 */
[----:B------:R-:W-:-:S07]  /*2510*/  MOV R23, R18 ;  /* 0x0000001200177202 */ /* 0x000fce0000000f00 */
[----:B------:R-:W-:Y:S05]  /*2520*/  WARPSYNC.COLLECTIVE R16, `(.L_x_34) ;  /* 0x0000000010087348 */ /* 0x000fea0003c00000 */
[----:B------:R0:W1:Y:S02]  /*2530*/  SHFL.DOWN P3, R21, R23, R14, R15 ;  /* 0x0800000e17157389 */ /* 0x000064000006000f */
[----:B01----:R-:W-:Y:S05]  /*2540*/  ENDCOLLECTIVE ;  /* 0x000000000000791b */ /* 0x003fea0003800000 */
.L_x_34:
[----:B------:R-:W-:Y:S01]  /*2550*/  HFMA2 R14, -RZ, RZ, 0, 1.1920928955078125e-07 ;  /* 0x00000002ff0e7431 */ /* 0x000fe200000001ff */
[----:B------:R-:W-:-:S05]  /*2560*/  MOV R19, R21 ;  /* 0x0000001500137202 */ /* 0x000fca0000000f00 */
[----:B------:R-:W-:-:S05]  /*2570*/  FADD R19, R18, R19 ;  /* 0x0000001312137221 */ /* 0x000fca0000000000 */
[----:B------:R-:W-:-:S07]  /*2580*/  MOV R23, R19 ;  /* 0x0000001300177202 */ /* 0x000fce0000000f00 */
[----:B------:R-:W-:Y:S05]  /*2590*/  WARPSYNC.COLLECTIVE R16, `(.L_x_35) ;  /* 0x0000000010087348 */ /* 0x000fea0003c00000 */
[----:B------:R0:W1:Y:S02]  /*25a0*/  SHFL.DOWN P3, R21, R23, R14, R15 ;  /* 0x0800000e17157389 */ /* 0x000064000006000f */
[----:B01----:R-:W-:Y:S05]  /*25b0*/  ENDCOLLECTIVE ;  /* 0x000000000000791b */ /* 0x003fea0003800000 */
.L_x_35:
[----:B------:R-:W-:Y:S01]  /*25c0*/  HFMA2 R14, -RZ, RZ, 0, 5.9604644775390625e-08 ;  /* 0x00000001ff0e7431 */ /* 0x000fe200000001ff */
[----:B------:R-:W-:-:S05]  /*25d0*/  MOV R20, R21 ;  /* 0x0000001500147202 */ /* 0x000fca0000000f00 */
[----:B------:R-:W-:-:S05]  /*25e0*/  FADD R20, R19, R20 ;  /* 0x0000001413147221 */ /* 0x000fca0000000000 */
[----:B------:R-:W-:-:S07]  /*25f0*/  MOV R23, R20 ;  /* 0x0000001400177202 */ /* 0x000fce0000000f00 */
[----:B------:R-:W-:Y:S05]  /*2600*/  WARPSYNC.COLLECTIVE R16, `(.L_x_36) ;  /* 0x0000000010087348 */ /* 0x000fea0003c00000 */
[----:B------:R0:W1:Y:S02]  /*2610*/  SHFL.DOWN P3, R21, R23, R14, R15 ;  /* 0x0800000e17157389 */ /* 0x000064000006000f */
[----:B01----:R-:W-:Y:S05]  /*2620*/  ENDCOLLECTIVE ;  /* 0x000000000000791b */ /* 0x003fea0003800000 */
.L_x_36:
[----:B------:R-:W-:Y:S05]  /*2630*/  BRA `(.L_x_37) ;  /* 0xfffffff400d07947 */ /* 0x000fea000383ffff */
.L_x_25:
[----:B------:R-:W-:Y:S01]  /*2640*/  HFMA2 R14, -RZ, RZ, 0, 9.5367431640625e-07 ;  /* 0x00000010ff0e7431 */ /* 0x000fe200000001ff */
[----:B------:R-:W-:Y:S01]  /*2650*/  BSSY B0, `(.L_x_38) ;  /* 0x0000007000007945 */ /* 0x000fe20003800000 */
[----:B------:R-:W-:Y:S02]  /*2660*/  MOV R23, R0 ;  /* 0x0000000000177202 */ /* 0x000fe40000000f00 */
[----:B------:R-:W-:Y:S02]  /*2670*/  MOV R15, 0x1f ;  /* 0x0000001f000f7802 */ /* 0x000fe40000000f00 */
[----:B------:R-:W-:-:S07]  /*2680*/  MOV R16, 0xffffffff ;  /* 0xffffffff00107802 */ /* 0x000fce0000000f00 */
[----:B01---5:R-:W-:Y:S05]  /*2690*/  WARPSYNC.COLLECTIVE R16, `(.L_x_39) ;  /* 0x0000000010087348 */ /* 0x023fea0003c00000 */
[----:B------:R2:W3:Y:S02]  /*26a0*/  SHFL.DOWN P3, R21, R23, R14, R15 ;  /* 0x0800000e17157389 */ /* 0x0004e4000006000f */
[----:B0123-5:R-:W-:Y:S05]  /*26b0*/  ENDCOLLECTIVE ;  /* 0x000000000000791b */ /* 0x02ffea0003800000 */
.L_x_39:
[----:B------:R-:W-:Y:S05]  /*26c0*/  BSYNC B0 ;  /* 0x0000000000007941 */ /* 0x000fea0003800000 */
.L_x_38:
[----:B------:R-:W-:Y:S01]  /*26d0*/  MOV R13, R21 ;  /* 0x00000015000d7202 */ /* 0x000fe20000000f00 */
[----:B------:R-:W-:Y:S01]  /*26e0*/  HFMA2 R14, -RZ, RZ, 0, 4.76837158203125e-07 ;  /* 0x00000008ff0e7431 */ /* 0x000fe200000001ff */
[----:B------:R-:W-:Y:S02]  /*26f0*/  MOV R15, 0x1f ;  /* 0x0000001f000f7802 */ /* 0x000fe40000000f00 */
[----:B------:R-:W-:Y:S01]  /*2700*/  MOV R16, 0xffffffff ;  /* 0xffffffff00107802 */ /* 0x000fe20000000f00 */
[----:B------:R-:W-:-:S05]  /*2710*/  FADD R13, R13, R0 ;  /* 0x000000000d0d7221 */ /* 0x000fca0000000000 */
[----:B------:R-:W-:-:S07]  /*2720*/  MOV R23, R13 ;  /* 0x0000000d00177202 */ /* 0x000fce0000000f00 */
[----:B------:R-:W-:Y:S05]  /*2730*/  WARPSYNC.COLLECTIVE R16, `(.L_x_40) ;  /* 0x0000000010087348 */ /* 0x000fea0003c00000 */
[----:B------:R0:W1:Y:S02]  /*2740*/  SHFL.DOWN P3, R21, R23, R14, R15 ;  /* 0x0800000e17157389 */ /* 0x000064000006000f */
[----:B01----:R-:W-:Y:S05]  /*2750*/  ENDCOLLECTIVE ;  /* 0x000000000000791b */ /* 0x003fea0003800000 */
.L_x_40:
[----:B------:R-:W-:Y:S01]  /*2760*/  HFMA2 R14, -RZ, RZ, 0, 2.384185791015625e-07 ;  /* 0x00000004ff0e7431 */ /* 0x000fe200000001ff */
[----:B------:R-:W-:-:S05]  /*2770*/  MOV R18, R21 ;  /* 0x0000001500127202 */ /* 0x000fca0000000f00 */
[----:B------:R-:W-:-:S05]  /*2780*/  FADD R18, R13, R18 ;  /* 0x000000120d127221 */ /* 0x000fca0000000000 */
[----:B------:R-:W-:-:S07]  /*2790*/  MOV R23, R18 ;  /* 0x0000001200177202 */ /* 0x000fce0000000f00 */
[----:B------:R-:W-:Y:S05]  /*27a0*/  WARPSYNC.COLLECTIVE R16, `(.L_x_41) ;  /* 0x0000000010087348 */ /* 0x000fea0003c00000 */
[----:B------:R0:W1:Y:S02]  /*27b0*/  SHFL.DOWN P3, R21, R23, R14, R15 ;  /* 0x0800000e17157389 */ /* 0x000064000006000f */
[----:B01----:R-:W-:Y:S05]  /*27c0*/  ENDCOLLECTIVE ;  /* 0x000000000000791b */ /* 0x003fea0003800000 */
.L_x_41:
[----:B------:R-:W-:Y:S01]  /*27d0*/  HFMA2 R14, -RZ, RZ, 0, 1.1920928955078125e-07 ;  /* 0x00000002ff0e7431 */ /* 0x000fe200000001ff */
[----:B------:R-:W-:-:S05]  /*27e0*/  MOV R17, R21 ;  /* 0x0000001500117202 */ /* 0x000fca0000000f00 */
[----:B------:R-:W-:-:S05]  /*27f0*/  FADD R17, R18, R17 ;  /* 0x0000001112117221 */ /* 0x000fca0000000000 */
[----:B------:R-:W-:-:S07]  /*2800*/  MOV R23, R17 ;  /* 0x0000001100177202 */ /* 0x000fce0000000f00 */
[----:B------:R-:W-:Y:S05]  /*2810*/  WARPSYNC.COLLECTIVE R16, `(.L_x_42) ;  /* 0x0000000010087348 */ /* 0x000fea0003c00000 */
[----:B------:R0:W1:Y:S02]  /*2820*/  SHFL.DOWN P3, R21, R23, R14, R15 ;  /* 0x0800000e17157389 */ /* 0x000064000006000f */
[----:B01----:R-:W-:Y:S05]  /*2830*/  ENDCOLLECTIVE ;  /* 0x000000000000791b */ /* 0x003fea0003800000 */
.L_x_42:
[----:B------:R-:W-:Y:S01]  /*2840*/  HFMA2 R14, -RZ, RZ, 0, 5.9604644775390625e-08 ;  /* 0x00000001ff0e7431 */ /* 0x000fe200000001ff */
[----:B------:R-:W-:-:S05]  /*2850*/  MOV R20, R21 ;  /* 0x0000001500147202 */ /* 0x000fca0000000f00 */
[----:B------:R-:W-:-:S05]  /*2860*/  FADD R20, R17, R20 ;  /* 0x0000001411147221 */ /* 0x000fca0000000000 */
[----:B------:R-:W-:-:S07]  /*2870*/  MOV R23, R20 ;  /* 0x0000001400177202 */ /* 0x000fce0000000f00 */
[----:B------:R-:W-:Y:S05]  /*2880*/  WARPSYNC.COLLECTIVE R16, `(.L_x_43) ;  /* 0x0000000010087348 */ /* 0x000fea0003c00000 */
[----:B------:R0:W1:Y:S02]  /*2890*/  SHFL.DOWN P3, R21, R23, R14, R15 ;  /* 0x0800000e17157389 */ /* 0x000064000006000f */
[----:B01----:R-:W-:Y:S05]  /*28a0*/  ENDCOLLECTIVE ;  /* 0x000000000000791b */ /* 0x003fea0003800000 */
.L_x_43:
[----:B------:R-:W-:Y:S01]  /*28b0*/  MOV R19, R21 ;  /* 0x0000001500137202 */ /* 0x000fe20000000f00 */
[----:B------:R-:W-:Y:S06]  /*28c0*/  BRA `(.L_x_44) ;  /* 0xfffffff400647947 */ /* 0x000fec000383ffff */
.L_x_27:
[----:B------:R-:W-:Y:S01]  /*28d0*/  HFMA2 R14, -RZ, RZ, 0, 9.5367431640625e-07 ;  /* 0x00000010ff0e7431 */ /* 0x000fe200000001ff */
[----:B---3--:R-:W-:Y:S02]  /*28e0*/  MOV R23, R0 ;  /* 0x0000000000177202 */ /* 0x008fe40000000f00 */
[----:B------:R-:W-:Y:S02]  /*28f0*/  MOV R15, 0x1f ;  /* 0x0000001f000f7802 */ /* 0x000fe40000000f00 */
[----:B------:R-:W-:-:S07]  /*2900*/  MOV R16, 0xffffffff ;  /* 0xffffffff00107802 */ /* 0x000fce0000000f00 */
[----:B012--5:R-:W-:Y:S05]  /*2910*/  WARPSYNC.COLLECTIVE R16, `(.L_x_45) ;  /* 0x0000000010087348 */ /* 0x027fea0003c00000 */
[----:B------:R3:W4:Y:S02]  /*2920*/  SHFL.DOWN P3, R21, R23, R14, R15 ;  /* 0x0800000e17157389 */ /* 0x000724000006000f */
[----:B012345:R-:W-:Y:S05]  /*2930*/  ENDCOLLECTIVE ;  /* 0x000000000000791b */ /* 0x03ffea0003800000 */
.L_x_45:
[----:B------:R-:W-:Y:S01]  /*2940*/  HFMA2 R14, -RZ, RZ, 0, 4.76837158203125e-07 ;  /* 0x00000008ff0e7431 */ /* 0x000fe200000001ff */
[----:B------:R-:W-:-:S05]  /*2950*/  MOV R11, R21 ;  /* 0x00000015000b7202 */ /* 0x000fca0000000f00 */
[----:B------:R-:W-:-:S05]  /*2960*/  FADD R11, R11, R0 ;  /* 0x000000000b0b7221 */ /* 0x000fca0000000000 */
[----:B------:R-:W-:-:S07]  /*2970*/  MOV R23, R11 ;  /* 0x0000000b00177202 */ /* 0x000fce0000000f00 */
[----:B------:R-:W-:Y:S05]  /*2980*/  WARPSYNC.COLLECTIVE R16, `(.L_x_46) ;  /* 0x0000000010087348 */ /* 0x000fea0003c00000 */
[----:B------:R0:W1:Y:S02]  /*2990*/  SHFL.DOWN P3, R21, R23, R14, R15 ;  /* 0x0800000e17157389 */ /* 0x000064000006000f */
[----:B01----:R-:W-:Y:S05]  /*29a0*/  ENDCOLLECTIVE ;  /* 0x000000000000791b */ /* 0x003fea0003800000 */
.L_x_46:
[----:B------:R-:W-:Y:S01]  /*29b0*/  HFMA2 R14, -RZ, RZ, 0, 2.384185791015625e-07 ;  /* 0x00000004ff0e7431 */ /* 0x000fe200000001ff */
[----:B------:R-:W-:-:S05]  /*29c0*/  MOV R12, R21 ;  /* 0x00000015000c7202 */ /* 0x000fca0000000f00 */
[----:B------:R-:W-:-:S05]  /*29d0*/  FADD R12, R11, R12 ;  /* 0x0000000c0b0c7221 */ /* 0x000fca0000000000 */
[----:B------:R-:W-:-:S07]  /*29e0*/  MOV R23, R12 ;  /* 0x0000000c00177202 */ /* 0x000fce0000000f00 */
[----:B------:R-:W-:Y:S05]  /*29f0*/  WARPSYNC.COLLECTIVE R16, `(.L_x_47) ;  /* 0x0000000010087348 */ /* 0x000fea0003c00000 */
[----:B------:R0:W1:Y:S02]  /*2a00*/  SHFL.DOWN P3, R21, R23, R14, R15 ;  /* 0x0800000e17157389 */ /* 0x000064000006000f */
[----:B01----:R-:W-:Y:S05]  /*2a10*/  ENDCOLLECTIVE ;  /* 0x000000000000791b */ /* 0x003fea0003800000 */
.L_x_47:
[----:B------:R-:W-:Y:S01]  /*2a20*/  HFMA2 R14, -RZ, RZ, 0, 1.1920928955078125e-07 ;  /* 0x00000002ff0e7431 */ /* 0x000fe200000001ff */
[----:B------:R-:W-:-:S05]  /*2a30*/  MOV R13, R21 ;  /* 0x00000015000d7202 */ /* 0x000fca0000000f00 */
[----:B------:R-:W-:-:S05]  /*2a40*/  FADD R13, R12, R13 ;  /* 0x0000000d0c0d7221 */ /* 0x000fca0000000000 */
[----:B------:R-:W-:-:S07]  /*2a50*/  MOV R23, R13 ;  /* 0x0000000d00177202 */ /* 0x000fce0000000f00 */
[----:B------:R-:W-:Y:S05]  /*2a60*/  WARPSYNC.COLLECTIVE R16, `(.L_x_48) ;  /* 0x0000000010087348 */ /* 0x000fea0003c00000 */
[----:B------:R0:W1:Y:S02]  /*2a70*/  SHFL.DOWN P3, R21, R23, R14, R15 ;  /* 0x0800000e17157389 */ /* 0x000064000006000f */
[----:B01----:R-:W-:Y:S05]  /*2a80*/  ENDCOLLECTIVE ;  /* 0x000000000000791b */ /* 0x003fea0003800000 */
.L_x_48:
[----:B------:R-:W-:Y:S01]  /*2a90*/  HFMA2 R14, -RZ, RZ, 0, 5.9604644775390625e-08 ;  /* 0x00000001ff0e7431 */ /* 0x000fe200000001ff */
[----:B------:R-:W-:-:S05]  /*2aa0*/  MOV R18, R21 ;  /* 0x0000001500127202 */ /* 0x000fca0000000f00 */
[----:B------:R-:W-:-:S05]  /*2ab0*/  FADD R18, R13, R18 ;  /* 0x000000120d127221 */ /* 0x000fca0000000000 */
[----:B------:R-:W-:-:S07]  /*2ac0*/  MOV R23, R18 ;  /* 0x0000001200177202 */ /* 0x000fce0000000f00 */
[----:B------:R-:W-:Y:S05]  /*2ad0*/  WARPSYNC.COLLECTIVE R16, `(.L_x_49) ;  /* 0x0000000010087348 */ /* 0x000fea0003c00000 */
[----:B------:R0:W1:Y:S02]  /*2ae0*/  SHFL.DOWN P3, R21, R23, R14, R15 ;  /* 0x0800000e17157389 */ /* 0x000064000006000f */
[----:B01----:R-:W-:Y:S05]  /*2af0*/  ENDCOLLECTIVE ;  /* 0x000000000000791b */ /* 0x003fea0003800000 */
.L_x_49:
[----:B------:R-:W-:Y:S01]  /*2b00*/  MOV R17, R21 ;  /* 0x0000001500117202 */ /* 0x000fe20000000f00 */
[----:B------:R-:W-:Y:S06]  /*2b10*/  BRA `(.L_x_50) ;  /* 0xfffffff4001c7947 */ /* 0x000fec000383ffff */
        .weak           $__internal_0_$__cuda_sm20_rcp_rn_f32_slowpath
        .type           $__internal_0_$__cuda_sm20_rcp_rn_f32_slowpath,@function
        .size           $__internal_0_$__cuda_sm20_rcp_rn_f32_slowpath,(.L_x_55 - $__internal_0_$__cuda_sm20_rcp_rn_f32_slowpath)
$__internal_0_$__cuda_sm20_rcp_rn_f32_slowpath:
[----:B------:R-:W-:Y:S02]  /*2b20*/  SHF.L.U32 R13, R12, 0x1, RZ ;  /* 0x000000010c0d7819 */ /* 0x000fe400000006ff */
[----:B------:R-:W-:Y:S02]  /*2b30*/  MOV R0, R12 ;  /* 0x0000000c00007202 */ /* 0x000fe40000000f00 */
[----:B------:R-:W-:-:S04]  /*2b40*/  SHF.R.U32.HI R13, RZ, 0x18, R13 ;  /* 0x00000018ff0d7819 */ /* 0x000fc8000001160d */
[----:B------:R-:W-:-:S13]  /*2b50*/  ISETP.NE.U32.AND P0, PT, R13, RZ, PT ;  /* 0x000000ff0d00720c */ /* 0x000fda0003f05070 */
[----:B------:R-:W-:Y:S05]  /*2b60*/  @P0 BRA `(.L_x_51) ;  /* 0x00000000002c0947 */ /* 0x000fea0003800000 */
[----:B------:R-:W-:-:S04]  /*2b70*/  SHF.L.U32 R13, R0, 0x1, RZ ;  /* 0x00000001000d7819 */ /* 0x000fc800000006ff */
[----:B------:R-:W-:-:S13]  /*2b80*/  ISETP.NE.AND P0, PT, R13, RZ, PT ;  /* 0x000000ff0d00720c */ /* 0x000fda0003f05270 */
[----:B------:R2:W3:Y:S01]  /*2b90*/  @!P0 MUFU.RCP R13, R0 ;  /* 0x00000000000d8308 */ /* 0x0004e20000001000 */
[----:B------:R-:W-:Y:S05]  /*2ba0*/  @!P0 BRA `(.L_x_52) ;  /* 0x0000000000a48947 */ /* 0x000fea0003800000 */
[----:B------:R-:W-:-:S04]  /*2bb0*/  FFMA R15, R0, 1.84467440737095516160e+19, RZ ;  /* 0x5f800000000f7823 */ /* 0x000fc800000000ff */
[----:B--2---:R-:W3:Y:S02]  /*2bc0*/  MUFU.RCP R0, R15 ;  /* 0x0000000f00007308 */ /* 0x004ee40000001000 */
[----:B---3--:R-:W-:-:S04]  /*2bd0*/  FFMA R13, R15, R0, -1 ;  /* 0xbf8000000f0d7423 */ /* 0x008fc80000000000 */
[----:B------:R-:W-:-:S04]  /*2be0*/  FADD.FTZ R13, -R13, -RZ ;  /* 0x800000ff0d0d7221 */ /* 0x000fc80000010100 */
[----:B------:R-:W-:-:S04]  /*2bf0*/  FFMA R0, R0, R13, R0 ;  /* 0x0000000d00007223 */ /* 0x000fc80000000000 */
[----:B------:R-:W-:Y:S01]  /*2c00*/  FFMA R13, R0, 1.84467440737095516160e+19, RZ ;  /* 0x5f800000000d7823 */ /* 0x000fe200000000ff */
[----:B------:R-:W-:Y:S06]  /*2c10*/  BRA `(.L_x_52) ;  /* 0x0000000000887947 */ /* 0x000fec0003800000 */
.L_x_51:
[----:B------:R-:W-:-:S04]  /*2c20*/  IADD3 R15, PT, PT, R13, -0xfd, RZ ;  /* 0xffffff030d0f7810 */ /* 0x000fc80007ffe0ff */
[----:B------:R-:W-:-:S13]  /*2c30*/  ISETP.GT.U32.AND P0, PT, R15, 0x1, PT ;  /* 0x000000010f00780c */ /* 0x000fda0003f04070 */
[----:B------:R-:W-:Y:S05]  /*2c40*/  @P0 BRA `(.L_x_53) ;  /* 0x0000000000780947 */ /* 0x000fea0003800000 */
[----:B------:R-:W-:Y:S01]  /*2c50*/  LOP3.LUT R16, R0, 0x7fffff, RZ, 0xc0, !PT ;  /* 0x007fffff00107812 */ /* 0x000fe200078ec0ff */
[----:B------:R-:W-:Y:S01]  /*2c60*/  HFMA2 R20, -RZ, RZ, 0, 1.78813934326171875e-07 ;  /* 0x00000003ff147431 */ /* 0x000fe200000001ff */
[----:B------:R-:W-:Y:S02]  /*2c70*/  IADD3 R13, PT, PT, R13, -0xfc, RZ ;  /* 0xffffff040d0d7810 */ /* 0x000fe40007ffe0ff */
[----:B------:R-:W-:-:S04]  /*2c80*/  LOP3.LUT R16, R16, 0x3f800000, RZ, 0xfc, !PT ;  /* 0x3f80000010107812 */ /* 0x000fc800078efcff */
[----:B------:R-:W0:Y:S01]  /*2c90*/  MUFU.RCP R17, R16 ;  /* 0x0000001000117308 */ /* 0x000e220000001000 */
[----:B------:R-:W-:Y:S01]  /*2ca0*/  SHF.L.U32 R21, R20, R15, RZ ;  /* 0x0000000f14157219 */ /* 0x000fe200000006ff */
[----:B0-----:R-:W-:-:S04]  /*2cb0*/  FFMA R18, R16, R17, -1 ;  /* 0xbf80000010127423 */ /* 0x001fc80000000011 */
[----:B------:R-:W-:-:S04]  /*2cc0*/  FADD.FTZ R18, -R18, -RZ ;  /* 0x800000ff12127221 */ /* 0x000fc80000010100 */
[CCC-:B------:R-:W-:Y:S01]  /*2cd0*/  FFMA.RM R19, R17.reuse, R18.reuse, R17.reuse ;  /* 0x0000001211137223 */ /* 0x1c0fe20000004011 */
[----:B------:R-:W-:-:S04]  /*2ce0*/  FFMA.RP R18, R17, R18, R17 ;  /* 0x0000001211127223 */ /* 0x000fc80000008011 */
[C---:B------:R-:W-:Y:S02]  /*2cf0*/  LOP3.LUT R17, R19.reuse, 0x7fffff, RZ, 0xc0, !PT ;  /* 0x007fffff13117812 */ /* 0x040fe400078ec0ff */
[----:B------:R-:W-:Y:S02]  /*2d00*/  FSETP.NEU.FTZ.AND P0, PT, R19, R18, PT ;  /* 0x000000121300720b */ /* 0x000fe40003f1d000 */
[----:B------:R-:W-:Y:S02]  /*2d10*/  LOP3.LUT R18, R17, 0x800000, RZ, 0xfc, !PT ;  /* 0x0080000011127812 */ /* 0x000fe400078efcff */
[----:B------:R-:W-:Y:S02]  /*2d20*/  SEL R17, RZ, 0xffffffff, !P0 ;  /* 0xffffffffff117807 */ /* 0x000fe40004000000 */
[----:B------:R-:W-:Y:S02]  /*2d30*/  LOP3.LUT R16, R21, R18, RZ, 0xc0, !PT ;  /* 0x0000001215107212 */ /* 0x000fe400078ec0ff */
[----:B------:R-:W-:-:S02]  /*2d40*/  IADD3 R17, PT, PT, -R17, RZ, RZ ;  /* 0x000000ff11117210 */ /* 0x000fc40007ffe1ff */
[-C--:B------:R-:W-:Y:S02]  /*2d50*/  SHF.R.U32.HI R16, RZ, R15.reuse, R16 ;  /* 0x0000000fff107219 */ /* 0x080fe40000011610 */
[--C-:B------:R-:W-:Y:S02]  /*2d60*/  LOP3.LUT P1, RZ, R17, R15, R18.reuse, 0xf8, !PT ;  /* 0x0000000f11ff7212 */ /* 0x100fe4000782f812 */
[C---:B------:R-:W-:Y:S02]  /*2d70*/  LOP3.LUT P0, RZ, R16.reuse, 0x1, RZ, 0xc0, !PT ;  /* 0x0000000110ff7812 */ /* 0x040fe4000780c0ff */
[----:B------:R-:W-:Y:S02]  /*2d80*/  LOP3.LUT P2, RZ, R16, 0x2, RZ, 0xc0, !PT ;  /* 0x0000000210ff7812 */ /* 0x000fe4000784c0ff */
[----:B------:R-:W-:Y:S02]  /*2d90*/  SHF.R.U32.HI R13, RZ, R13, R18 ;  /* 0x0000000dff0d7219 */ /* 0x000fe40000011612 */
[----:B------:R-:W-:-:S02]  /*2da0*/  PLOP3.LUT P0, PT, P0, P1, P2, 0xe0, 0x0 ;  /* 0x000000000000781c */ /* 0x000fc40000703c20 */
[----:B------:R-:W-:Y:S02]  /*2db0*/  LOP3.LUT P1, RZ, R0, 0x7fffff, RZ, 0xc0, !PT ;  /* 0x007fffff00ff7812 */ /* 0x000fe4000782c0ff */
[----:B------:R-:W-:-:S04]  /*2dc0*/  SEL R15, RZ, 0x1, !P0 ;  /* 0x00000001ff0f7807 */ /* 0x000fc80004000000 */
[----:B------:R-:W-:-:S04]  /*2dd0*/  IADD3 R15, PT, PT, -R15, RZ, RZ ;  /* 0x000000ff0f0f7210 */ /* 0x000fc80007ffe1ff */
[----:B------:R-:W-:-:S13]  /*2de0*/  ISETP.GE.AND P0, PT, R15, RZ, PT ;  /* 0x000000ff0f00720c */ /* 0x000fda0003f06270 */
[----:B------:R-:W-:-:S04]  /*2df0*/  @!P0 IADD3 R13, PT, PT, R13, 0x1, RZ ;  /* 0x000000010d0d8810 */ /* 0x000fc80007ffe0ff */
[----:B------:R-:W-:-:S04]  /*2e00*/  @!P1 SHF.L.U32 R13, R13, 0x1, RZ ;  /* 0x000000010d0d9819 */ /* 0x000fc800000006ff */
[----:B------:R-:W-:Y:S01]  /*2e10*/  LOP3.LUT R13, R13, 0x80000000, R0, 0xf8, !PT ;  /* 0x800000000d0d7812 */ /* 0x000fe200078ef800 */
[----:B------:R-:W-:Y:S06]  /*2e20*/  BRA `(.L_x_52) ;  /* 0x0000000000047947 */ /* 0x000fec0003800000 */
.L_x_53:
[----:B------:R0:W1:Y:S02]  /*2e30*/  MUFU.RCP R13, R0 ;  /* 0x00000000000d7308 */ /* 0x0000640000001000 */
.L_x_52:
[----:B------:R-:W-:-:S04]  /*2e40*/  MOV R15, 0x0 ;  /* 0x00000000000f7802 */ /* 0x000fc80000000f00 */
[----:B0123--:R-:W-:Y:S05]  /*2e50*/  RET.REL.NODEC R14 `(aten_layer_norm_grad_input_kernel) ;  /* 0xffffffd00e687950 */ /* 0x00ffea0003c3ffff */
.L_x_54:
[----:B------:R-:W-:-:S00]  /*2e60*/  BRA `(.L_x_54) ;  /* 0xfffffffc00fc7947 */ /* 0x000fc0000383ffff */
[----:B------:R-:W-:-:S00]  /*2e70*/  NOP ;  /* 0x0000000000007918 */ /* 0x000fc00000000000 */
        /* <DEDUP_REMOVED lines=8> */
.L_x_55:


//--------------------- .nv.shared.aten_layer_norm_grad_input_kernel --------------------------
	.section	.nv.shared.aten_layer_norm_grad_input_kernel,"aw",@nobits
	.sectionflags	@""
	.align	16
	.zero		1024


//--------------------- .nv.shared.reserved.0     --------------------------
	.section	.nv.shared.reserved.0,"aw",@nobits
	.weak		__nv_reservedSMEM_offset_0_alias
	.size		__nv_reservedSMEM_offset_0_alias, 0, 64
	.other		__nv_reservedSMEM_offset_0_alias,@"STO_CUDA_RESERVED_SHARED STV_DEFAULT"
__nv_reservedSMEM_offset_0_alias:
	.zero		0
	.zero		64


//--------------------- .nv.constant0.aten_layer_norm_grad_input_kernel --------------------------
	.section	.nv.constant0.aten_layer_norm_grad_input_kernel,"a",@progbits
	.sectionflags	@""
	.align	4
.nv.constant0.aten_layer_norm_grad_input_kernel:
	.zero		948


//--------------------- SYMBOLS --------------------------

	.type		.nv.reservedSmem.offset0,@object
	.size		.nv.reservedSmem.offset0,0x4
	.type		.nv.reservedSmem.cap,@object
	.size		.nv.reservedSmem.cap,0x4
